//
// Generated by NVIDIA NVVM Compiler
//
// Compiler Build ID: CL-36424714
// Cuda compilation tools, release 13.0, V13.0.88
// Based on NVVM 20.0.0
//

.version 9.0
.target sm_100
.address_size 64

	// .globl	matmul_gptq_f32
.extern .shared .align 16 .b8 smem[];

.visible .entry matmul_gptq_f32(
	.param .u64 .ptr .align 1 matmul_gptq_f32_param_0,
	.param .u64 .ptr .align 1 matmul_gptq_f32_param_1,
	.param .u64 .ptr .align 1 matmul_gptq_f32_param_2,
	.param .u64 .ptr .align 1 matmul_gptq_f32_param_3,
	.param .u64 .ptr .align 1 matmul_gptq_f32_param_4,
	.param .u32 matmul_gptq_f32_param_5,
	.param .u32 matmul_gptq_f32_param_6,
	.param .u32 matmul_gptq_f32_param_7,
	.param .u32 matmul_gptq_f32_param_8
)
{
	.reg .pred 	%p<17>;
	.reg .b16 	%rs<5>;
	.reg .b32 	%r<76>;
	.reg .b32 	%f<62>;
	.reg .b64 	%rd<25>;

	ld.param.u64 	%rd8, [matmul_gptq_f32_param_1];
	ld.param.u64 	%rd9, [matmul_gptq_f32_param_2];
	ld.param.u64 	%rd10, [matmul_gptq_f32_param_3];
	ld.param.u64 	%rd11, [matmul_gptq_f32_param_4];
	ld.param.u32 	%r16, [matmul_gptq_f32_param_5];
	ld.param.u32 	%r13, [matmul_gptq_f32_param_6];
	ld.param.u32 	%r14, [matmul_gptq_f32_param_7];
	ld.param.u32 	%r15, [matmul_gptq_f32_param_8];
	mov.u32 	%r17, %ctaid.y;
	mov.u32 	%r18, %ntid.y;
	mov.u32 	%r19, %tid.y;
	mad.lo.s32 	%r1, %r17, %r18, %r19;
	mov.u32 	%r20, %ctaid.x;
	mov.u32 	%r21, %ntid.x;
	mov.u32 	%r22, %tid.x;
	mad.lo.s32 	%r2, %r20, %r21, %r22;
	setp.ge.s32 	%p1, %r1, %r16;
	setp.ge.s32 	%p2, %r2, %r13;
	or.pred  	%p3, %p1, %p2;
	@%p3 bra 	$L__BB0_18;
	setp.lt.s32 	%p4, %r14, 8;
	mov.f32 	%f60, 0f00000000;
	@%p4 bra 	$L__BB0_17;
	shr.s32 	%r24, %r13, 31;
	shr.u32 	%r25, %r24, 29;
	add.s32 	%r26, %r13, %r25;
	shr.s32 	%r3, %r26, 3;
	shr.s32 	%r27, %r2, 31;
	shr.u32 	%r28, %r27, 29;
	add.s32 	%r29, %r2, %r28;
	shr.s32 	%r4, %r29, 3;
	and.b32  	%r30, %r29, 1073741816;
	sub.s32 	%r31, %r2, %r30;
	shl.b32 	%r5, %r31, 2;
	cvta.to.global.u64 	%rd1, %rd9;
	cvta.to.global.u64 	%rd2, %rd10;
	cvta.to.global.u64 	%rd3, %rd11;
	cvta.to.global.u64 	%rd4, %rd8;
	mul.lo.s32 	%r32, %r14, %r1;
	cvt.s64.s32 	%rd5, %r32;
	shr.s32 	%r33, %r14, 31;
	shr.u32 	%r34, %r33, 29;
	add.s32 	%r35, %r14, %r34;
	shr.s32 	%r6, %r35, 3;
	mov.f32 	%f60, 0f00000000;
	mov.b32 	%r75, 0;
$L__BB0_3:
	mad.lo.s32 	%r36, %r75, %r13, %r2;
	mul.wide.s32 	%rd12, %r36, 4;
	add.s64 	%rd13, %rd1, %rd12;
	ld.global.nc.u32 	%r8, [%rd13];
	shl.b32 	%r9, %r75, 3;
	div.s32 	%r10, %r9, %r15;
	mad.lo.s32 	%r37, %r10, %r13, %r2;
	mul.wide.s32 	%rd14, %r37, 2;
	add.s64 	%rd15, %rd2, %rd14;
	ld.global.nc.u16 	%rs1, [%rd15];
	shr.u16 	%rs4, %rs1, 10;
	and.b16  	%rs2, %rs4, 31;
	and.b16  	%rs3, %rs1, 1023;
	mov.f32 	%f59, 0f00000000;
	setp.eq.s16 	%p5, %rs2, 31;
	@%p5 bra 	$L__BB0_7;
	setp.ne.s16 	%p6, %rs2, 0;
	@%p6 bra 	$L__BB0_6;
	cvt.rn.f32.u16 	%f19, %rs3;
	mul.f32 	%f20, %f19, 0f3A800000;
	mov.f32 	%f21, 0f38800000;
	mul.rn.f32 	%f22, %f20, %f21;
	mov.f32 	%f23, 0f3F800000;
	mul.rn.f32 	%f24, %f22, %f23;
	mul.rn.f32 	%f25, %f24, %f23;
	mul.rn.f32 	%f59, %f25, %f23;
	bra.uni 	$L__BB0_7;
$L__BB0_6:
	cvt.u32.u16 	%r38, %rs2;
	cvt.rn.f32.u16 	%f26, %rs3;
	fma.rn.f32 	%f27, %f26, 0f3A800000, 0f3F800000;
	shl.b32 	%r39, %r38, 23;
	add.s32 	%r40, %r39, 939524096;
	mov.b32 	%f28, %r40;
	mul.rn.f32 	%f29, %f27, %f28;
	mov.f32 	%f30, 0f3F800000;
	mul.rn.f32 	%f31, %f29, %f30;
	mul.rn.f32 	%f32, %f31, %f30;
	mul.rn.f32 	%f59, %f32, %f30;
$L__BB0_7:
	neg.f32 	%f33, %f59;
	setp.lt.s16 	%p7, %rs1, 0;
	selp.f32 	%f5, %f33, %f59, %p7;
	mad.lo.s32 	%r41, %r10, %r3, %r4;
	mul.wide.s32 	%rd16, %r41, 4;
	add.s64 	%rd17, %rd3, %rd16;
	ld.global.nc.u32 	%r42, [%rd17];
	shr.s32 	%r43, %r42, %r5;
	not.b32 	%r44, %r43;
	or.b32  	%r11, %r44, -16;
	setp.ge.s32 	%p8, %r9, %r14;
	@%p8 bra 	$L__BB0_16;
	and.b32  	%r45, %r8, 15;
	add.s32 	%r46, %r45, %r11;
	cvt.rn.f32.s32 	%f34, %r46;
	mul.f32 	%f35, %f5, %f34;
	cvt.u64.u32 	%rd18, %r9;
	add.s64 	%rd19, %rd18, %rd5;
	shl.b64 	%rd20, %rd19, 2;
	add.s64 	%rd6, %rd4, %rd20;
	ld.global.nc.f32 	%f36, [%rd6];
	fma.rn.f32 	%f60, %f35, %f36, %f60;
	add.s32 	%r47, %r9, 1;
	setp.ge.s32 	%p9, %r47, %r14;
	@%p9 bra 	$L__BB0_16;
	shr.u32 	%r48, %r8, 4;
	and.b32  	%r49, %r48, 15;
	add.s32 	%r50, %r49, %r11;
	cvt.rn.f32.s32 	%f37, %r50;
	mul.f32 	%f38, %f5, %f37;
	ld.global.nc.f32 	%f39, [%rd6+4];
	fma.rn.f32 	%f60, %f38, %f39, %f60;
	add.s32 	%r51, %r9, 2;
	setp.ge.s32 	%p10, %r51, %r14;
	@%p10 bra 	$L__BB0_16;
	shr.u32 	%r52, %r8, 8;
	and.b32  	%r53, %r52, 15;
	add.s32 	%r54, %r53, %r11;
	cvt.rn.f32.s32 	%f40, %r54;
	mul.f32 	%f41, %f5, %f40;
	ld.global.nc.f32 	%f42, [%rd6+8];
	fma.rn.f32 	%f60, %f41, %f42, %f60;
	add.s32 	%r55, %r9, 3;
	setp.ge.s32 	%p11, %r55, %r14;
	@%p11 bra 	$L__BB0_16;
	shr.u32 	%r56, %r8, 12;
	and.b32  	%r57, %r56, 15;
	add.s32 	%r58, %r57, %r11;
	cvt.rn.f32.s32 	%f43, %r58;
	mul.f32 	%f44, %f5, %f43;
	ld.global.nc.f32 	%f45, [%rd6+12];
	fma.rn.f32 	%f60, %f44, %f45, %f60;
	add.s32 	%r59, %r9, 4;
	setp.ge.s32 	%p12, %r59, %r14;
	@%p12 bra 	$L__BB0_16;
	shr.u32 	%r60, %r8, 16;
	and.b32  	%r61, %r60, 15;
	add.s32 	%r62, %r61, %r11;
	cvt.rn.f32.s32 	%f46, %r62;
	mul.f32 	%f47, %f5, %f46;
	ld.global.nc.f32 	%f48, [%rd6+16];
	fma.rn.f32 	%f60, %f47, %f48, %f60;
	add.s32 	%r63, %r9, 5;
	setp.ge.s32 	%p13, %r63, %r14;
	@%p13 bra 	$L__BB0_16;
	shr.u32 	%r64, %r8, 20;
	and.b32  	%r65, %r64, 15;
	add.s32 	%r66, %r65, %r11;
	cvt.rn.f32.s32 	%f49, %r66;
	mul.f32 	%f50, %f5, %f49;
	ld.global.nc.f32 	%f51, [%rd6+20];
	fma.rn.f32 	%f60, %f50, %f51, %f60;
	add.s32 	%r67, %r9, 6;
	setp.ge.s32 	%p14, %r67, %r14;
	@%p14 bra 	$L__BB0_16;
	shr.u32 	%r68, %r8, 24;
	and.b32  	%r69, %r68, 15;
	add.s32 	%r70, %r69, %r11;
	cvt.rn.f32.s32 	%f52, %r70;
	mul.f32 	%f53, %f5, %f52;
	ld.global.nc.f32 	%f54, [%rd6+24];
	fma.rn.f32 	%f60, %f53, %f54, %f60;
	add.s32 	%r71, %r9, 7;
	setp.ge.s32 	%p15, %r71, %r14;
	@%p15 bra 	$L__BB0_16;
	shr.u32 	%r72, %r8, 28;
	add.s32 	%r73, %r72, %r11;
	cvt.rn.f32.s32 	%f55, %r73;
	mul.f32 	%f56, %f5, %f55;
	ld.global.nc.f32 	%f57, [%rd6+28];
	fma.rn.f32 	%f60, %f56, %f57, %f60;
$L__BB0_16:
	add.s32 	%r75, %r75, 1;
	setp.ne.s32 	%p16, %r75, %r6;
	@%p16 bra 	$L__BB0_3;
$L__BB0_17:
	ld.param.u64 	%rd24, [matmul_gptq_f32_param_0];
	mad.lo.s32 	%r74, %r13, %r1, %r2;
	cvta.to.global.u64 	%rd21, %rd24;
	mul.wide.s32 	%rd22, %r74, 4;
	add.s64 	%rd23, %rd21, %rd22;
	st.global.f32 	[%rd23], %f60;
$L__BB0_18:
	ret;

}
	// .globl	gemv_gptq_q8_dp4a
.visible .entry gemv_gptq_q8_dp4a(
	.param .u64 .ptr .align 1 gemv_gptq_q8_dp4a_param_0,
	.param .u64 .ptr .align 1 gemv_gptq_q8_dp4a_param_1,
	.param .u64 .ptr .align 1 gemv_gptq_q8_dp4a_param_2,
	.param .u64 .ptr .align 1 gemv_gptq_q8_dp4a_param_3,
	.param .u64 .ptr .align 1 gemv_gptq_q8_dp4a_param_4,
	.param .u64 .ptr .align 1 gemv_gptq_q8_dp4a_param_5,
	.param .u64 .ptr .align 1 gemv_gptq_q8_dp4a_param_6,
	.param .u32 gemv_gptq_q8_dp4a_param_7,
	.param .u32 gemv_gptq_q8_dp4a_param_8,
	.param .u32 gemv_gptq_q8_dp4a_param_9
)
{
	.reg .pred 	%p<24>;
	.reg .b16 	%rs<5>;
	.reg .b32 	%r<220>;
	.reg .b32 	%f<126>;
	.reg .b64 	%rd<45>;

	ld.param.u64 	%rd19, [gemv_gptq_q8_dp4a_param_0];
	ld.param.u64 	%rd13, [gemv_gptq_q8_dp4a_param_1];
	ld.param.u64 	%rd14, [gemv_gptq_q8_dp4a_param_2];
	ld.param.u64 	%rd15, [gemv_gptq_q8_dp4a_param_3];
	ld.param.u64 	%rd16, [gemv_gptq_q8_dp4a_param_4];
	ld.param.u64 	%rd17, [gemv_gptq_q8_dp4a_param_5];
	ld.param.u64 	%rd18, [gemv_gptq_q8_dp4a_param_6];
	ld.param.u32 	%r41, [gemv_gptq_q8_dp4a_param_7];
	ld.param.u32 	%r42, [gemv_gptq_q8_dp4a_param_8];
	cvta.to.global.u64 	%rd1, %rd19;
	mov.u32 	%r1, %ctaid.x;
	setp.ge.s32 	%p1, %r1, %r41;
	@%p1 bra 	$L__BB1_28;
	mov.u32 	%r2, %tid.x;
	mov.u32 	%r3, %tid.y;
	mov.u32 	%r4, %ntid.y;
	shl.b32 	%r44, %r3, 5;
	add.s32 	%r211, %r44, %r2;
	shr.s32 	%r45, %r42, 31;
	shr.u32 	%r46, %r45, 27;
	add.s32 	%r47, %r42, %r46;
	shr.s32 	%r6, %r47, 5;
	setp.ge.s32 	%p2, %r211, %r6;
	mov.f32 	%f116, 0f00000000;
	@%p2 bra 	$L__BB1_8;
	shr.u32 	%r7, %r41, 3;
	shl.b32 	%r48, %r3, 7;
	shl.b32 	%r49, %r2, 2;
	add.s32 	%r50, %r48, %r49;
	mad.lo.s32 	%r210, %r41, %r50, %r1;
	mul.lo.s32 	%r51, %r4, %r41;
	shl.b32 	%r9, %r51, 7;
	mul.wide.u32 	%rd20, %r3, 128;
	mul.wide.u32 	%rd21, %r2, 4;
	add.s64 	%rd44, %rd20, %rd21;
	shl.b32 	%r52, %r3, 10;
	shl.b32 	%r53, %r2, 5;
	add.s32 	%r209, %r52, %r53;
	cvt.u64.u32 	%rd22, %r209;
	cvta.to.global.u64 	%rd23, %rd13;
	add.s64 	%rd24, %rd22, %rd23;
	add.s64 	%rd43, %rd24, 16;
	cvta.to.global.u64 	%rd4, %rd17;
	cvta.to.global.u64 	%rd5, %rd14;
	cvta.to.global.u64 	%rd6, %rd15;
	cvta.to.global.u64 	%rd7, %rd18;
	cvta.to.global.u64 	%rd8, %rd16;
	mov.f32 	%f116, 0f00000000;
$L__BB1_3:
	ld.param.u32 	%r208, [gemv_gptq_q8_dp4a_param_9];
	div.s32 	%r14, %r209, %r208;
	mad.lo.s32 	%r54, %r14, %r41, %r1;
	mul.wide.s32 	%rd25, %r54, 2;
	add.s64 	%rd26, %rd4, %rd25;
	ld.global.nc.u16 	%rs1, [%rd26];
	shr.u16 	%rs4, %rs1, 10;
	and.b16  	%rs2, %rs4, 31;
	and.b16  	%rs3, %rs1, 1023;
	mov.f32 	%f115, 0f00000000;
	setp.eq.s16 	%p3, %rs2, 31;
	@%p3 bra 	$L__BB1_7;
	setp.ne.s16 	%p4, %rs2, 0;
	@%p4 bra 	$L__BB1_6;
	cvt.rn.f32.u16 	%f25, %rs3;
	mul.f32 	%f26, %f25, 0f3A800000;
	mov.f32 	%f27, 0f38800000;
	mul.rn.f32 	%f28, %f26, %f27;
	mov.f32 	%f29, 0f3F800000;
	mul.rn.f32 	%f30, %f28, %f29;
	mul.rn.f32 	%f31, %f30, %f29;
	mul.rn.f32 	%f115, %f31, %f29;
	bra.uni 	$L__BB1_7;
$L__BB1_6:
	cvt.u32.u16 	%r55, %rs2;
	cvt.rn.f32.u16 	%f32, %rs3;
	fma.rn.f32 	%f33, %f32, 0f3A800000, 0f3F800000;
	shl.b32 	%r56, %r55, 23;
	add.s32 	%r57, %r56, 939524096;
	mov.b32 	%f34, %r57;
	mul.rn.f32 	%f35, %f33, %f34;
	mov.f32 	%f36, 0f3F800000;
	mul.rn.f32 	%f37, %f35, %f36;
	mul.rn.f32 	%f38, %f37, %f36;
	mul.rn.f32 	%f115, %f38, %f36;
$L__BB1_7:
	neg.f32 	%f39, %f115;
	setp.lt.s16 	%p5, %rs1, 0;
	selp.f32 	%f40, %f39, %f115, %p5;
	add.s64 	%rd27, %rd5, %rd44;
	ld.global.nc.f32 	%f41, [%rd27];
	add.s64 	%rd28, %rd6, %rd44;
	ld.global.nc.f32 	%f42, [%rd28];
	shr.u32 	%r90, %r1, 3;
	mad.lo.s32 	%r91, %r14, %r7, %r90;
	mul.wide.s32 	%rd29, %r91, 4;
	add.s64 	%rd30, %rd7, %rd29;
	ld.global.nc.u32 	%r92, [%rd30];
	shl.b32 	%r93, %r1, 2;
	and.b32  	%r94, %r93, 28;
	shr.s32 	%r95, %r92, %r94;
	ld.global.nc.v4.u32 	{%r60, %r64, %r68, %r72}, [%rd43+-16];
	ld.global.nc.v4.u32 	{%r76, %r80, %r84, %r88}, [%rd43];
	and.b32  	%r96, %r95, 15;
	add.s32 	%r97, %r96, 1;
	mul.wide.s32 	%rd31, %r210, 4;
	add.s64 	%rd32, %rd8, %rd31;
	ld.global.nc.u32 	%r98, [%rd32];
	and.b32  	%r99, %r98, 15;
	shr.u32 	%r100, %r98, 16;
	and.b32  	%r101, %r100, 15;
	shl.b32 	%r102, %r98, 4;
	and.b32  	%r103, %r102, 3840;
	or.b32  	%r104, %r103, %r99;
	shl.b32 	%r105, %r98, 8;
	and.b32  	%r106, %r105, 983040;
	or.b32  	%r107, %r104, %r106;
	shl.b32 	%r108, %r98, 12;
	and.b32  	%r109, %r108, 251658240;
	or.b32  	%r59, %r107, %r109;
	shr.u32 	%r110, %r98, 12;
	and.b32  	%r111, %r110, 3840;
	or.b32  	%r112, %r101, %r111;
	shr.u32 	%r113, %r98, 8;
	and.b32  	%r114, %r113, 983040;
	or.b32  	%r115, %r112, %r114;
	shr.u32 	%r116, %r98, 4;
	and.b32  	%r117, %r116, 251658240;
	or.b32  	%r63, %r115, %r117;
	mov.b32 	%r61, 0;
	// begin inline asm
	dp4a.s32.s32 %r58, %r59, %r60, %r61;
	// end inline asm
	// begin inline asm
	dp4a.s32.s32 %r62, %r63, %r64, %r58;
	// end inline asm
	mul.wide.s32 	%rd33, %r41, 4;
	add.s64 	%rd34, %rd32, %rd33;
	ld.global.nc.u32 	%r118, [%rd34];
	and.b32  	%r119, %r118, 15;
	shr.u32 	%r120, %r118, 16;
	and.b32  	%r121, %r120, 15;
	shl.b32 	%r122, %r118, 4;
	and.b32  	%r123, %r122, 3840;
	or.b32  	%r124, %r123, %r119;
	shl.b32 	%r125, %r118, 8;
	and.b32  	%r126, %r125, 983040;
	or.b32  	%r127, %r124, %r126;
	shl.b32 	%r128, %r118, 12;
	and.b32  	%r129, %r128, 251658240;
	or.b32  	%r67, %r127, %r129;
	shr.u32 	%r130, %r118, 12;
	and.b32  	%r131, %r130, 3840;
	or.b32  	%r132, %r121, %r131;
	shr.u32 	%r133, %r118, 8;
	and.b32  	%r134, %r133, 983040;
	or.b32  	%r135, %r132, %r134;
	shr.u32 	%r136, %r118, 4;
	and.b32  	%r137, %r136, 251658240;
	or.b32  	%r71, %r135, %r137;
	// begin inline asm
	dp4a.s32.s32 %r66, %r67, %r68, %r62;
	// end inline asm
	// begin inline asm
	dp4a.s32.s32 %r70, %r71, %r72, %r66;
	// end inline asm
	add.s64 	%rd35, %rd34, %rd33;
	ld.global.nc.u32 	%r138, [%rd35];
	and.b32  	%r139, %r138, 15;
	shr.u32 	%r140, %r138, 16;
	and.b32  	%r141, %r140, 15;
	shl.b32 	%r142, %r138, 4;
	and.b32  	%r143, %r142, 3840;
	or.b32  	%r144, %r143, %r139;
	shl.b32 	%r145, %r138, 8;
	and.b32  	%r146, %r145, 983040;
	or.b32  	%r147, %r144, %r146;
	shl.b32 	%r148, %r138, 12;
	and.b32  	%r149, %r148, 251658240;
	or.b32  	%r75, %r147, %r149;
	shr.u32 	%r150, %r138, 12;
	and.b32  	%r151, %r150, 3840;
	or.b32  	%r152, %r141, %r151;
	shr.u32 	%r153, %r138, 8;
	and.b32  	%r154, %r153, 983040;
	or.b32  	%r155, %r152, %r154;
	shr.u32 	%r156, %r138, 4;
	and.b32  	%r157, %r156, 251658240;
	or.b32  	%r79, %r155, %r157;
	// begin inline asm
	dp4a.s32.s32 %r74, %r75, %r76, %r70;
	// end inline asm
	// begin inline asm
	dp4a.s32.s32 %r78, %r79, %r80, %r74;
	// end inline asm
	add.s64 	%rd36, %rd35, %rd33;
	ld.global.nc.u32 	%r158, [%rd36];
	and.b32  	%r159, %r158, 15;
	shr.u32 	%r160, %r158, 16;
	and.b32  	%r161, %r160, 15;
	shl.b32 	%r162, %r158, 4;
	and.b32  	%r163, %r162, 3840;
	or.b32  	%r164, %r163, %r159;
	shl.b32 	%r165, %r158, 8;
	and.b32  	%r166, %r165, 983040;
	or.b32  	%r167, %r164, %r166;
	shl.b32 	%r168, %r158, 12;
	and.b32  	%r169, %r168, 251658240;
	or.b32  	%r83, %r167, %r169;
	shr.u32 	%r170, %r158, 12;
	and.b32  	%r171, %r170, 3840;
	or.b32  	%r172, %r161, %r171;
	shr.u32 	%r173, %r158, 8;
	and.b32  	%r174, %r173, 983040;
	or.b32  	%r175, %r172, %r174;
	shr.u32 	%r176, %r158, 4;
	and.b32  	%r177, %r176, 251658240;
	or.b32  	%r87, %r175, %r177;
	// begin inline asm
	dp4a.s32.s32 %r82, %r83, %r84, %r78;
	// end inline asm
	// begin inline asm
	dp4a.s32.s32 %r86, %r87, %r88, %r82;
	// end inline asm
	cvt.rn.f32.s32 	%f43, %r86;
	mul.f32 	%f44, %f41, %f43;
	cvt.rn.f32.u32 	%f45, %r97;
	mul.f32 	%f46, %f42, %f45;
	sub.f32 	%f47, %f44, %f46;
	fma.rn.f32 	%f116, %f40, %f47, %f116;
	shl.b32 	%r178, %r4, 5;
	add.s32 	%r211, %r211, %r178;
	add.s32 	%r210, %r210, %r9;
	mul.wide.u32 	%rd37, %r4, 128;
	add.s64 	%rd44, %rd44, %rd37;
	mul.wide.u32 	%rd38, %r4, 1024;
	add.s64 	%rd43, %rd43, %rd38;
	shl.b32 	%r179, %r4, 10;
	add.s32 	%r209, %r209, %r179;
	setp.lt.s32 	%p6, %r211, %r6;
	@%p6 bra 	$L__BB1_3;
$L__BB1_8:
	mov.b32 	%r180, %f116;
	shfl.sync.bfly.b32	%r181|%p7, %r180, 16, 31, -1;
	mov.b32 	%f48, %r181;
	add.f32 	%f49, %f116, %f48;
	mov.b32 	%r182, %f49;
	shfl.sync.bfly.b32	%r183|%p8, %r182, 8, 31, -1;
	mov.b32 	%f50, %r183;
	add.f32 	%f51, %f49, %f50;
	mov.b32 	%r184, %f51;
	shfl.sync.bfly.b32	%r185|%p9, %r184, 4, 31, -1;
	mov.b32 	%f52, %r185;
	add.f32 	%f53, %f51, %f52;
	mov.b32 	%r186, %f53;
	shfl.sync.bfly.b32	%r187|%p10, %r186, 2, 31, -1;
	mov.b32 	%f54, %r187;
	add.f32 	%f55, %f53, %f54;
	mov.b32 	%r188, %f55;
	shfl.sync.bfly.b32	%r189|%p11, %r188, 1, 31, -1;
	mov.b32 	%f56, %r189;
	add.f32 	%f7, %f55, %f56;
	setp.lt.u32 	%p12, %r4, 2;
	@%p12 bra 	$L__BB1_26;
	setp.ne.s32 	%p14, %r2, 0;
	@%p14 bra 	$L__BB1_11;
	shl.b32 	%r190, %r3, 2;
	mov.u32 	%r191, smem;
	add.s32 	%r192, %r191, %r190;
	st.shared.f32 	[%r192], %f7;
$L__BB1_11:
	bar.sync 	0;
	or.b32  	%r193, %r3, %r2;
	setp.ne.s32 	%p15, %r193, 0;
	@%p15 bra 	$L__BB1_28;
	ld.shared.f32 	%f125, [smem];
	add.s32 	%r18, %r4, -1;
	add.s32 	%r195, %r4, -2;
	and.b32  	%r19, %r18, 15;
	setp.lt.u32 	%p16, %r195, 15;
	mov.b32 	%r216, 1;
	@%p16 bra 	$L__BB1_16;
	mov.u32 	%r198, smem;
	add.s32 	%r212, %r198, 32;
	and.b32  	%r199, %r18, -16;
	neg.s32 	%r214, %r199;
	mov.b32 	%r213, 0;
$L__BB1_14:
	.pragma "nounroll";
	ld.shared.f32 	%f58, [%r212+-28];
	add.f32 	%f59, %f125, %f58;
	ld.shared.v2.f32 	{%f60, %f61}, [%r212+-24];
	add.f32 	%f62, %f59, %f60;
	add.f32 	%f63, %f62, %f61;
	ld.shared.v4.f32 	{%f64, %f65, %f66, %f67}, [%r212+-16];
	add.f32 	%f68, %f63, %f64;
	add.f32 	%f69, %f68, %f65;
	add.f32 	%f70, %f69, %f66;
	add.f32 	%f71, %f70, %f67;
	ld.shared.v4.f32 	{%f72, %f73, %f74, %f75}, [%r212];
	add.f32 	%f76, %f71, %f72;
	add.f32 	%f77, %f76, %f73;
	add.f32 	%f78, %f77, %f74;
	add.f32 	%f79, %f78, %f75;
	ld.shared.v4.f32 	{%f80, %f81, %f82, %f83}, [%r212+16];
	add.f32 	%f84, %f79, %f80;
	add.f32 	%f85, %f84, %f81;
	add.f32 	%f86, %f85, %f82;
	add.f32 	%f87, %f86, %f83;
	ld.shared.f32 	%f88, [%r212+32];
	add.f32 	%f125, %f87, %f88;
	add.s32 	%r214, %r214, 16;
	add.s32 	%r213, %r213, 16;
	add.s32 	%r212, %r212, 64;
	setp.ne.s32 	%p17, %r214, 0;
	@%p17 bra 	$L__BB1_14;
	add.s32 	%r216, %r213, 1;
$L__BB1_16:
	setp.eq.s32 	%p18, %r19, 0;
	@%p18 bra 	$L__BB1_25;
	and.b32  	%r29, %r18, 7;
	setp.lt.u32 	%p19, %r19, 8;
	@%p19 bra 	$L__BB1_19;
	shl.b32 	%r200, %r216, 2;
	mov.u32 	%r201, smem;
	add.s32 	%r202, %r201, %r200;
	ld.shared.f32 	%f90, [%r202];
	add.f32 	%f91, %f125, %f90;
	ld.shared.f32 	%f92, [%r202+4];
	add.f32 	%f93, %f91, %f92;
	ld.shared.f32 	%f94, [%r202+8];
	add.f32 	%f95, %f93, %f94;
	ld.shared.f32 	%f96, [%r202+12];
	add.f32 	%f97, %f95, %f96;
	ld.shared.f32 	%f98, [%r202+16];
	add.f32 	%f99, %f97, %f98;
	ld.shared.f32 	%f100, [%r202+20];
	add.f32 	%f101, %f99, %f100;
	ld.shared.f32 	%f102, [%r202+24];
	add.f32 	%f103, %f101, %f102;
	ld.shared.f32 	%f104, [%r202+28];
	add.f32 	%f125, %f103, %f104;
	add.s32 	%r216, %r216, 8;
$L__BB1_19:
	setp.eq.s32 	%p20, %r29, 0;
	@%p20 bra 	$L__BB1_25;
	and.b32  	%r32, %r18, 3;
	setp.lt.u32 	%p21, %r29, 4;
	@%p21 bra 	$L__BB1_22;
	shl.b32 	%r203, %r216, 2;
	mov.u32 	%r204, smem;
	add.s32 	%r205, %r204, %r203;
	ld.shared.f32 	%f106, [%r205];
	add.f32 	%f107, %f125, %f106;
	ld.shared.f32 	%f108, [%r205+4];
	add.f32 	%f109, %f107, %f108;
	ld.shared.f32 	%f110, [%r205+8];
	add.f32 	%f111, %f109, %f110;
	ld.shared.f32 	%f112, [%r205+12];
	add.f32 	%f125, %f111, %f112;
	add.s32 	%r216, %r216, 4;
$L__BB1_22:
	setp.eq.s32 	%p22, %r32, 0;
	@%p22 bra 	$L__BB1_25;
	shl.b32 	%r206, %r216, 2;
	mov.u32 	%r207, smem;
	add.s32 	%r219, %r207, %r206;
	neg.s32 	%r218, %r32;
$L__BB1_24:
	.pragma "nounroll";
	ld.shared.f32 	%f113, [%r219];
	add.f32 	%f125, %f125, %f113;
	add.s32 	%r219, %r219, 4;
	add.s32 	%r218, %r218, 1;
	setp.ne.s32 	%p23, %r218, 0;
	@%p23 bra 	$L__BB1_24;
$L__BB1_25:
	mul.wide.u32 	%rd41, %r1, 4;
	add.s64 	%rd42, %rd1, %rd41;
	st.global.f32 	[%rd42], %f125;
	bra.uni 	$L__BB1_28;
$L__BB1_26:
	setp.ne.s32 	%p13, %r2, 0;
	@%p13 bra 	$L__BB1_28;
	mul.wide.u32 	%rd39, %r1, 4;
	add.s64 	%rd40, %rd1, %rd39;
	st.global.f32 	[%rd40], %f7;
$L__BB1_28:
	ret;

}


// ===== COMPILED SASS (sm_100) =====

	.target	sm_100

	.elftype	@"ET_EXEC"


//--------------------- .note.nv.tkinfo           --------------------------
	.section	.note.nv.tkinfo,"",@"SHT_NOTE"
	.sectionflags	@"SHF_NOTE_NV_TKINFO"
	.tkinfo
        /*0018*/ 	.word	0x00000002
        /*0030*/ 	.string	""
        /*0030*/ 	.string	"ptxas"
        /*0030*/ 	.string	"Cuda compilation tools, release 13.0, V13.0.88"
        /*0030*/ 	.string	"Build cuda_13.0.r13.0/compiler.36424714_0"
        /*0030*/ 	.string	"-arch sm_100 -m 64 "



//--------------------- .note.nv.cuinfo           --------------------------
	.section	.note.nv.cuinfo,"",@"SHT_NOTE"
	.sectionflags	@"SHF_NOTE_NV_CUINFO"
        /*0018*/ 	.short	0x0002
        /*001a*/ 	.short	0x0064
        /*001c*/ 	.short	0x0082
	.zero		2


//--------------------- .nv.info                  --------------------------
	.section	.nv.info,"",@"SHT_CUDA_INFO"
	.align	4


	//----- nvinfo : EIATTR_REGCOUNT
	.align		4
        /*0000*/ 	.byte	0x04, 0x2f
        /*0002*/ 	.short	(.L_1 - .L_0)
	.align		4
.L_0:
        /*0004*/ 	.word	index@(matmul_gptq_f32)
        /*0008*/ 	.word	0x0000001e


	//----- nvinfo : EIATTR_FRAME_SIZE
	.align		4
.L_1:
        /*000c*/ 	.byte	0x04, 0x11
        /*000e*/ 	.short	(.L_3 - .L_2)
	.align		4
.L_2:
        /*0010*/ 	.word	index@(matmul_gptq_f32)
        /*0014*/ 	.word	0x00000000


	//----- nvinfo : EIATTR_REGCOUNT
	.align		4
.L_3:
        /*0018*/ 	.byte	0x04, 0x2f
        /*001a*/ 	.short	(.L_5 - .L_4)
	.align		4
.L_4:
        /*001c*/ 	.word	index@(gemv_gptq_q8_dp4a)
        /*0020*/ 	.word	0x00000020


	//----- nvinfo : EIATTR_FRAME_SIZE
	.align		4
.L_5:
        /*0024*/ 	.byte	0x04, 0x11
        /*0026*/ 	.short	(.L_7 - .L_6)
	.align		4
.L_6:
        /*0028*/ 	.word	index@(gemv_gptq_q8_dp4a)
        /*002c*/ 	.word	0x00000000


	//----- nvinfo : EIATTR_MIN_STACK_SIZE
	.align		4
.L_7:
        /*0030*/ 	.byte	0x04, 0x12
        /*0032*/ 	.short	(.L_9 - .L_8)
	.align		4
.L_8:
        /*0034*/ 	.word	index@(gemv_gptq_q8_dp4a)
        /*0038*/ 	.word	0x00000000


	//----- nvinfo : EIATTR_MIN_STACK_SIZE
	.align		4
.L_9:
        /*003c*/ 	.byte	0x04, 0x12
        /*003e*/ 	.short	(.L_11 - .L_10)
	.align		4
.L_10:
        /*0040*/ 	.word	index@(matmul_gptq_f32)
        /*0044*/ 	.word	0x00000000
.L_11:


//--------------------- .nv.compat                --------------------------
	.section	.nv.compat,"",@"SHT_CUDA_COMPAT_INFO"
	.align	4
        /*0000*/ 	.byte	0x02, 0x09, 0x00, 0x00, 0x02, 0x02, 0x01, 0x00, 0x02, 0x05, 0x05, 0x00, 0x03, 0x07, 0x01, 0x01
        /*0010*/ 	.byte	0x02, 0x03, 0x00, 0x00, 0x02, 0x06, 0x01, 0x00, 0x04, 0x0b, 0x08, 0x00, 0x09, 0x00, 0x00, 0x00
        /*0020*/ 	.byte	0x00, 0x00, 0x00, 0x00


//--------------------- .nv.info.gemv_gptq_q8_dp4a --------------------------
	.section	.nv.info.gemv_gptq_q8_dp4a,"",@"SHT_CUDA_INFO"
	.sectionflags	@""
	.align	4


	//----- nvinfo : EIATTR_CUDA_API_VERSION
	.align		4
        /*0000*/ 	.byte	0x04, 0x37
        /*0002*/ 	.short	(.L_13 - .L_12)
.L_12:
        /*0004*/ 	.word	0x00000082


	//----- nvinfo : EIATTR_KPARAM_INFO
	.align		4
.L_13:
        /*0008*/ 	.byte	0x04, 0x17
        /*000a*/ 	.short	(.L_15 - .L_14)
.L_14:
        /*000c*/ 	.word	0x00000000
        /*0010*/ 	.short	0x0009
        /*0012*/ 	.short	0x0040
        /*0014*/ 	.byte	0x00, 0xf0, 0x11, 0x00


	//----- nvinfo : EIATTR_KPARAM_INFO
	.align		4
.L_15:
        /*0018*/ 	.byte	0x04, 0x17
        /*001a*/ 	.short	(.L_17 - .L_16)
.L_16:
        /*001c*/ 	.word	0x00000000
        /*0020*/ 	.short	0x0008
        /*0022*/ 	.short	0x003c
        /*0024*/ 	.byte	0x00, 0xf0, 0x11, 0x00


	//----- nvinfo : EIATTR_KPARAM_INFO
	.align		4
.L_17:
        /*0028*/ 	.byte	0x04, 0x17
        /*002a*/ 	.short	(.L_19 - .L_18)
.L_18:
        /*002c*/ 	.word	0x00000000
        /*0030*/ 	.short	0x0007
        /*0032*/ 	.short	0x0038
        /*0034*/ 	.byte	0x00, 0xf0, 0x11, 0x00


	//----- nvinfo : EIATTR_KPARAM_INFO
	.align		4
.L_19:
        /*0038*/ 	.byte	0x04, 0x17
        /*003a*/ 	.short	(.L_21 - .L_20)
.L_20:
        /*003c*/ 	.word	0x00000000
        /*0040*/ 	.short	0x0006
        /*0042*/ 	.short	0x0030
        /*0044*/ 	.byte	0x00, 0xf5, 0x21, 0x00


	//----- nvinfo : EIATTR_KPARAM_INFO
	.align		4
.L_21:
        /*0048*/ 	.byte	0x04, 0x17
        /*004a*/ 	.short	(.L_23 - .L_22)
.L_22:
        /*004c*/ 	.word	0x00000000
        /*0050*/ 	.short	0x0005
        /*0052*/ 	.short	0x0028
        /*0054*/ 	.byte	0x00, 0xf5, 0x21, 0x00


	//----- nvinfo : EIATTR_KPARAM_INFO
	.align		4
.L_23:
        /*0058*/ 	.byte	0x04, 0x17
        /*005a*/ 	.short	(.L_25 - .L_24)
.L_24:
        /*005c*/ 	.word	0x00000000
        /*0060*/ 	.short	0x0004
        /*0062*/ 	.short	0x0020
        /*0064*/ 	.byte	0x00, 0xf5, 0x21, 0x00


	//----- nvinfo : EIATTR_KPARAM_INFO
	.align		4
.L_25:
        /*0068*/ 	.byte	0x04, 0x17
        /*006a*/ 	.short	(.L_27 - .L_26)
.L_26:
        /*006c*/ 	.word	0x00000000
        /*0070*/ 	.short	0x0003
        /*0072*/ 	.short	0x0018
        /*0074*/ 	.byte	0x00, 0xf5, 0x21, 0x00


	//----- nvinfo : EIATTR_KPARAM_INFO
	.align		4
.L_27:
        /*0078*/ 	.byte	0x04, 0x17
        /*007a*/ 	.short	(.L_29 - .L_28)
.L_28:
        /*007c*/ 	.word	0x00000000
        /*0080*/ 	.short	0x0002
        /*0082*/ 	.short	0x0010
        /*0084*/ 	.byte	0x00, 0xf5, 0x21, 0x00


	//----- nvinfo : EIATTR_KPARAM_INFO
	.align		4
.L_29:
        /*0088*/ 	.byte	0x04, 0x17
        /*008a*/ 	.short	(.L_31 - .L_30)
.L_30:
        /*008c*/ 	.word	0x00000000
        /*0090*/ 	.short	0x0001
        /*0092*/ 	.short	0x0008
        /*0094*/ 	.byte	0x00, 0xf5, 0x21, 0x00


	//----- nvinfo : EIATTR_KPARAM_INFO
	.align		4
.L_31:
        /*0098*/ 	.byte	0x04, 0x17
        /*009a*/ 	.short	(.L_33 - .L_32)
.L_32:
        /*009c*/ 	.word	0x00000000
        /*00a0*/ 	.short	0x0000
        /*00a2*/ 	.short	0x0000
        /*00a4*/ 	.byte	0x00, 0xf5, 0x21, 0x00


	//----- nvinfo : EIATTR_SPARSE_MMA_MASK
	.align		4
.L_33:
        /*00a8*/ 	.byte	0x03, 0x50
        /*00aa*/ 	.short	0x0000


	//----- nvinfo : EIATTR_MAXREG_COUNT
	.align		4
        /*00ac*/ 	.byte	0x03, 0x1b
        /*00ae*/ 	.short	0x00ff


	//----- nvinfo : EIATTR_NUM_BARRIERS
	.align		4
        /*00b0*/ 	.byte	0x02, 0x4c
        /*00b2*/ 	.byte	0x01
	.zero		1


	//----- nvinfo : EIATTR_MERCURY_ISA_VERSION
	.align		4
        /*00b4*/ 	.byte	0x03, 0x5f
        /*00b6*/ 	.short	0x0101


	//----- nvinfo : EIATTR_UNUSED_LOAD_BYTE_OFFSET
	.align		4
        /*00b8*/ 	.byte	0x04, 0x44
        /*00ba*/ 	.short	(.L_35 - .L_34)


	//   ....[0]....
.L_34:
        /*00bc*/ 	.word	0x00000e80
        /*00c0*/ 	.word	0x0000fff0


	//----- nvinfo : EIATTR_COOP_GROUP_MASK_REGIDS
	.align		4
.L_35:
        /*00c4*/ 	.byte	0x04, 0x29
        /*00c6*/ 	.short	(.L_37 - .L_36)


	//   ....[0]....
.L_36:
        /*00c8*/ 	.word	0xffffffff


	//   ....[1]....
        /*00cc*/ 	.word	0xffffffff


	//   ....[2]....
        /*00d0*/ 	.word	0xffffffff


	//   ....[3]....
        /*00d4*/ 	.word	0xffffffff


	//   ....[4]....
        /*00d8*/ 	.word	0xffffffff


	//----- nvinfo : EIATTR_COOP_GROUP_INSTR_OFFSETS
	.align		4
.L_37:
        /*00dc*/ 	.byte	0x04, 0x28
        /*00de*/ 	.short	(.L_39 - .L_38)


	//   ....[0]....
.L_38:
        /*00e0*/ 	.word	0x00000c30


	//   ....[1]....
        /*00e4*/ 	.word	0x00000c70


	//   ....[2]....
        /*00e8*/ 	.word	0x00000c90


	//   ....[3]....
        /*00ec*/ 	.word	0x00000cb0


	//   ....[4]....
        /*00f0*/ 	.word	0x00000cd0


	//----- nvinfo : EIATTR_VRC_CTA_INIT_COUNT
	.align		4
.L_39:
        /*00f4*/ 	.byte	0x02, 0x4a
	.zero		1
	.zero		1


	//----- nvinfo : EIATTR_EXIT_INSTR_OFFSETS
	.align		4
        /*00f8*/ 	.byte	0x04, 0x1c
        /*00fa*/ 	.short	(.L_41 - .L_40)


	//   ....[0]....
.L_40:
        /*00fc*/ 	.word	0x00000040


	//   ....[1]....
        /*0100*/ 	.word	0x00000d90


	//   ....[2]....
        /*0104*/ 	.word	0x00001360


	//   ....[3]....
        /*0108*/ 	.word	0x00001380


	//   ....[4]....
        /*010c*/ 	.word	0x000013c0


	//----- nvinfo : EIATTR_CRS_STACK_SIZE
	.align		4
.L_41:
        /*0110*/ 	.byte	0x04, 0x1e
        /*0112*/ 	.short	(.L_43 - .L_42)
.L_42:
        /*0114*/ 	.word	0x00000000


	//----- nvinfo : EIATTR_CBANK_PARAM_SIZE
	.align		4
.L_43:
        /*0118*/ 	.byte	0x03, 0x19
        /*011a*/ 	.short	0x0044


	//----- nvinfo : EIATTR_PARAM_CBANK
	.align		4
        /*011c*/ 	.byte	0x04, 0x0a
        /*011e*/ 	.short	(.L_45 - .L_44)
	.align		4
.L_44:
        /*0120*/ 	.word	index@(.nv.constant0.gemv_gptq_q8_dp4a)
        /*0124*/ 	.short	0x0380
        /*0126*/ 	.short	0x0044


	//----- nvinfo : EIATTR_SW_WAR
	.align		4
.L_45:
        /*0128*/ 	.byte	0x04, 0x36
        /*012a*/ 	.short	(.L_47 - .L_46)
.L_46:
        /*012c*/ 	.word	0x00000008
.L_47:


//--------------------- .nv.info.matmul_gptq_f32  --------------------------
	.section	.nv.info.matmul_gptq_f32,"",@"SHT_CUDA_INFO"
	.sectionflags	@""
	.align	4


	//----- nvinfo : EIATTR_CUDA_API_VERSION
	.align		4
        /*0000*/ 	.byte	0x04, 0x37
        /*0002*/ 	.short	(.L_49 - .L_48)
.L_48:
        /*0004*/ 	.word	0x00000082


	//----- nvinfo : EIATTR_KPARAM_INFO
	.align		4
.L_49:
        /*0008*/ 	.byte	0x04, 0x17
        /*000a*/ 	.short	(.L_51 - .L_50)
.L_50:
        /*000c*/ 	.word	0x00000000
        /*0010*/ 	.short	0x0008
        /*0012*/ 	.short	0x0034
        /*0014*/ 	.byte	0x00, 0xf0, 0x11, 0x00


	//----- nvinfo : EIATTR_KPARAM_INFO
	.align		4
.L_51:
        /*0018*/ 	.byte	0x04, 0x17
        /*001a*/ 	.short	(.L_53 - .L_52)
.L_52:
        /*001c*/ 	.word	0x00000000
        /*0020*/ 	.short	0x0007
        /*0022*/ 	.short	0x0030
        /*0024*/ 	.byte	0x00, 0xf0, 0x11, 0x00


	//----- nvinfo : EIATTR_KPARAM_INFO
	.align		4
.L_53:
        /*0028*/ 	.byte	0x04, 0x17
        /*002a*/ 	.short	(.L_55 - .L_54)
.L_54:
        /*002c*/ 	.word	0x00000000
        /*0030*/ 	.short	0x0006
        /*0032*/ 	.short	0x002c
        /*0034*/ 	.byte	0x00, 0xf0, 0x11, 0x00


	//----- nvinfo : EIATTR_KPARAM_INFO
	.align		4
.L_55:
        /*0038*/ 	.byte	0x04, 0x17
        /*003a*/ 	.short	(.L_57 - .L_56)
.L_56:
        /*003c*/ 	.word	0x00000000
        /*0040*/ 	.short	0x0005
        /*0042*/ 	.short	0x0028
        /*0044*/ 	.byte	0x00, 0xf0, 0x11, 0x00


	//----- nvinfo : EIATTR_KPARAM_INFO
	.align		4
.L_57:
        /*0048*/ 	.byte	0x04, 0x17
        /*004a*/ 	.short	(.L_59 - .L_58)
.L_58:
        /*004c*/ 	.word	0x00000000
        /*0050*/ 	.short	0x0004
        /*0052*/ 	.short	0x0020
        /*0054*/ 	.byte	0x00, 0xf5, 0x21, 0x00


	//----- nvinfo : EIATTR_KPARAM_INFO
	.align		4
.L_59:
        /*0058*/ 	.byte	0x04, 0x17
        /*005a*/ 	.short	(.L_61 - .L_60)
.L_60:
        /*005c*/ 	.word	0x00000000
        /*0060*/ 	.short	0x0003
        /*0062*/ 	.short	0x0018
        /*0064*/ 	.byte	0x00, 0xf5, 0x21, 0x00


	//----- nvinfo : EIATTR_KPARAM_INFO
	.align		4
.L_61:
        /*0068*/ 	.byte	0x04, 0x17
        /*006a*/ 	.short	(.L_63 - .L_62)
.L_62:
        /*006c*/ 	.word	0x00000000
        /*0070*/ 	.short	0x0002
        /*0072*/ 	.short	0x0010
        /*0074*/ 	.byte	0x00, 0xf5, 0x21, 0x00


	//----- nvinfo : EIATTR_KPARAM_INFO
	.align		4
.L_63:
        /*0078*/ 	.byte	0x04, 0x17
        /*007a*/ 	.short	(.L_65 - .L_64)
.L_64:
        /*007c*/ 	.word	0x00000000
        /*0080*/ 	.short	0x0001
        /*0082*/ 	.short	0x0008
        /*0084*/ 	.byte	0x00, 0xf5, 0x21, 0x00


	//----- nvinfo : EIATTR_KPARAM_INFO
	.align		4
.L_65:
        /*0088*/ 	.byte	0x04, 0x17
        /*008a*/ 	.short	(.L_67 - .L_66)
.L_66:
        /*008c*/ 	.word	0x00000000
        /*0090*/ 	.short	0x0000
        /*0092*/ 	.short	0x0000
        /*0094*/ 	.byte	0x00, 0xf5, 0x21, 0x00


	//----- nvinfo : EIATTR_SPARSE_MMA_MASK
	.align		4
.L_67:
        /*0098*/ 	.byte	0x03, 0x50
        /*009a*/ 	.short	0x0000


	//----- nvinfo : EIATTR_MAXREG_COUNT
	.align		4
        /*009c*/ 	.byte	0x03, 0x1b
        /*009e*/ 	.short	0x00ff


	//----- nvinfo : EIATTR_MERCURY_ISA_VERSION
	.align		4
        /*00a0*/ 	.byte	0x03, 0x5f
        /*00a2*/ 	.short	0x0101


	//----- nvinfo : EIATTR_VRC_CTA_INIT_COUNT
	.align		4
        /*00a4*/ 	.byte	0x02, 0x4a
	.zero		1
	.zero		1


	//----- nvinfo : EIATTR_EXIT_INSTR_OFFSETS
	.align		4
        /*00a8*/ 	.byte	0x04, 0x1c
        /*00aa*/ 	.short	(.L_69 - .L_68)


	//   ....[0]....
.L_68:
        /*00ac*/ 	.word	0x000000c0


	//   ....[1]....
        /*00b0*/ 	.word	0x00000be0


	//----- nvinfo : EIATTR_CRS_STACK_SIZE
	.align		4
.L_69:
        /*00b4*/ 	.byte	0x04, 0x1e
        /*00b6*/ 	.short	(.L_71 - .L_70)
.L_70:
        /*00b8*/ 	.word	0x00000000


	//----- nvinfo : EIATTR_CBANK_PARAM_SIZE
	.align		4
.L_71:
        /*00bc*/ 	.byte	0x03, 0x19
        /*00be*/ 	.short	0x0038


	//----- nvinfo : EIATTR_PARAM_CBANK
	.align		4
        /*00c0*/ 	.byte	0x04, 0x0a
        /*00c2*/ 	.short	(.L_73 - .L_72)
	.align		4
.L_72:
        /*00c4*/ 	.word	index@(.nv.constant0.matmul_gptq_f32)
        /*00c8*/ 	.short	0x0380
        /*00ca*/ 	.short	0x0038


	//----- nvinfo : EIATTR_SW_WAR
	.align		4
.L_73:
        /*00cc*/ 	.byte	0x04, 0x36
        /*00ce*/ 	.short	(.L_75 - .L_74)
.L_74:
        /*00d0*/ 	.word	0x00000008
.L_75:


//--------------------- .nv.callgraph             --------------------------
	.section	.nv.callgraph,"",@"SHT_CUDA_CALLGRAPH"
	.align	4
	.sectionentsize	8
	.align		4
        /*0000*/ 	.word	0x00000000
	.align		4
        /*0004*/ 	.word	0xffffffff
	.align		4
        /*0008*/ 	.word	0x00000000
	.align		4
        /*000c*/ 	.word	0xfffffffe
	.align		4
        /*0010*/ 	.word	0x00000000
	.align		4
        /*0014*/ 	.word	0xfffffffd
	.align		4
        /*0018*/ 	.word	0x00000000
	.align		4
        /*001c*/ 	.word	0xfffffffc


//--------------------- .text.gemv_gptq_q8_dp4a   --------------------------
	.section	.text.gemv_gptq_q8_dp4a,"ax",@progbits
	.align	128
        .global         gemv_gptq_q8_dp4a
        .type           gemv_gptq_q8_dp4a,@function
        .size           gemv_gptq_q8_dp4a,(.L_x_19 - gemv_gptq_q8_dp4a)
        .other          gemv_gptq_q8_dp4a,@"STO_CUDA_ENTRY STV_DEFAULT"
gemv_gptq_q8_dp4a:
.text.gemv_gptq_q8_dp4a:
[----:B------:R-:W-:Y:S01]  /*0000*/  LDC R1, c[0x0][0x37c] ;  /* 0x0000df00ff017b82 */ /* 0x000fe20000000800 */
[----:B------:R-:W0:Y:S07]  /*0010*/  S2R R0, SR_CTAID.X ;  /* 0x0000000000007919 */ /* 0x000e2e0000002500 */
[----:B------:R-:W0:Y:S02]  /*0020*/  LDC R23, c[0x0][0x3b8] ;  /* 0x0000ee00ff177b82 */ /* 0x000e240000000800 */
[----:B0-----:R-:W-:-:S13]  /*0030*/  ISETP.GE.AND P0, PT, R0, R23, PT ;  /* 0x000000170000720c */ /* 0x001fda0003f06270 */
[----:B------:R-:W-:Y:S05]  /*0040*/  @P0 EXIT ;  /* 0x000000000000094d */ /* 0x000fea0003800000 */
[----:B------:R-:W0:Y:S01]  /*0050*/  S2R R18, SR_TID.X ;  /* 0x0000000000127919 */ /* 0x000e220000002100 */
[----:B------:R-:W1:Y:S01]  /*0060*/  LDCU UR5, c[0x0][0x3bc] ;  /* 0x00007780ff0577ac */ /* 0x000e620008000800 */
[----:B------:R-:W2:Y:S01]  /*0070*/  LDC R2, c[0x0][0x364] ;  /* 0x0000d900ff027b82 */ /* 0x000ea20000000800 */
[----:B------:R-:W-:Y:S01]  /*0080*/  BSSY.RECONVERGENT B0, `(.L_x_0) ;  /* 0x00000ba000007945 */ /* 0x000fe20003800200 */
[----:B------:R-:W0:Y:S01]  /*0090*/  S2R R9, SR_TID.Y ;  /* 0x0000000000097919 */ /* 0x000e220000002200 */
[----:B------:R-:W3:Y:S01]  /*00a0*/  LDCU.64 UR8, c[0x0][0x358] ;  /* 0x00006b00ff0877ac */ /* 0x000ee20008000a00 */
[----:B------:R-:W-:Y:S01]  /*00b0*/  IMAD.MOV.U32 R16, RZ, RZ, RZ ;  /* 0x000000ffff107224 */ /* 0x000fe200078e00ff */
[----:B------:R-:W4:Y:S01]  /*00c0*/  LDCU.128 UR12, c[0x0][0x390] ;  /* 0x00007200ff0c77ac */ /* 0x000f220008000c00 */
[----:B-1----:R-:W-:-:S04]  /*00d0*/  USHF.R.S32.HI UR4, URZ, 0x1f, UR5 ;  /* 0x0000001fff047899 */ /* 0x002fc80008011405 */
[----:B------:R-:W-:-:S04]  /*00e0*/  ULEA.HI UR4, UR4, UR5, URZ, 0x5 ;  /* 0x0000000504047291 */ /* 0x000fc8000f8f28ff */
[----:B------:R-:W-:Y:S01]  /*00f0*/  USHF.R.S32.HI UR4, URZ, 0x5, UR4 ;  /* 0x00000005ff047899 */ /* 0x000fe20008011404 */
[----:B0-----:R-:W-:-:S05]  /*0100*/  IMAD R25, R9, 0x20, R18 ;  /* 0x0000002009197824 */ /* 0x001fca00078e0212 */
[----:B------:R-:W-:-:S13]  /*0110*/  ISETP.GE.AND P0, PT, R25, UR4, PT ;  /* 0x0000000419007c0c */ /* 0x000fda000bf06270 */
[----:B--234-:R-:W-:Y:S05]  /*0120*/  @P0 BRA `(.L_x_1) ;  /* 0x0000000800bc0947 */ /* 0x01cfea0003800000 */
[----:B------:R-:W0:Y:S01]  /*0130*/  LDC R3, c[0x0][0x3c0] ;  /* 0x0000f000ff037b82 */ /* 0x000e220000000800 */
[----:B------:R-:W1:Y:S01]  /*0140*/  LDCU.64 UR6, c[0x0][0x388] ;  /* 0x00007100ff0677ac */ /* 0x000e620008000a00 */
[----:B------:R-:W-:Y:S01]  /*0150*/  SHF.L.U32 R5, R25, 0x5, RZ ;  /* 0x0000000519057819 */ /* 0x000fe200000006ff */
[----:B------:R-:W-:Y:S01]  /*0160*/  IMAD.WIDE.U32 R18, R18, 0x4, RZ ;  /* 0x0000000412127825 */ /* 0x000fe200078e00ff */
[----:B------:R-:W-:Y:S02]  /*0170*/  SHF.R.U32.HI R17, RZ, 0x3, R23 ;  /* 0x00000003ff117819 */ /* 0x000fe40000011617 */
[----:B------:R-:W-:Y:S01]  /*0180*/  SHF.R.U32.HI R24, RZ, 0x3, R0 ;  /* 0x00000003ff187819 */ /* 0x000fe20000011600 */
[----:B------:R-:W-:Y:S02]  /*0190*/  IMAD.SHL.U32 R22, R0, 0x4, RZ ;  /* 0x0000000400167824 */ /* 0x000fe400078e00ff */
[----:B------:R-:W-:-:S03]  /*01a0*/  IMAD.WIDE.U32 R18, R9, 0x80, R18 ;  /* 0x0000008009127825 */ /* 0x000fc600078e0012 */
[----:B------:R-:W-:Y:S01]  /*01b0*/  LOP3.LUT R22, R22, 0x1c, RZ, 0xc0, !PT ;  /* 0x0000001c16167812 */ /* 0x000fe200078ec0ff */
[----:B------:R-:W-:Y:S01]  /*01c0*/  IMAD.MOV.U32 R16, RZ, RZ, RZ ;  /* 0x000000ffff107224 */ /* 0x000fe200078e00ff */
[----:B-1----:R-:W-:-:S04]  /*01d0*/  IADD3 R20, P0, PT, R5, UR6, RZ ;  /* 0x0000000605147c10 */ /* 0x002fc8000ff1e0ff */
[----:B------:R-:W-:Y:S02]  /*01e0*/  IADD3 R20, P1, PT, R20, 0x10, RZ ;  /* 0x0000001014147810 */ /* 0x000fe40007f3e0ff */
[----:B0-----:R-:W-:Y:S02]  /*01f0*/  IABS R3, R3 ;  /* 0x0000000300037213 */ /* 0x001fe40000000000 */
[----:B------:R-:W-:Y:S02]  /*0200*/  IADD3.X R21, PT, PT, RZ, UR7, RZ, P1, P0 ;  /* 0x00000007ff157c10 */ /* 0x000fe40008fe04ff */
[----:B------:R-:W0:Y:S08]  /*0210*/  I2F.RP R4, R3 ;  /* 0x0000000300047306 */ /* 0x000e300000209400 */
[----:B0-----:R-:W0:Y:S02]  /*0220*/  MUFU.RCP R4, R4 ;  /* 0x0000000400047308 */ /* 0x001e240000001000 */
[----:B0-----:R-:W-:-:S02]  /*0230*/  VIADD R6, R4, 0xffffffe ;  /* 0x0ffffffe04067836 */ /* 0x001fc40000000000 */
[----:B------:R-:W-:-:S04]  /*0240*/  IMAD.SHL.U32 R4, R25, 0x4, RZ ;  /* 0x0000000419047824 */ /* 0x000fc800078e00ff */
[----:B------:R0:W1:Y:S01]  /*0250*/  F2I.FTZ.U32.TRUNC.NTZ R7, R6 ;  /* 0x0000000600077305 */ /* 0x000062000021f000 */
[-C--:B------:R-:W-:Y:S02]  /*0260*/  IMAD R4, R4, R23.reuse, R0 ;  /* 0x0000001704047224 */ /* 0x080fe400078e0200 */
[----:B------:R-:W-:Y:S02]  /*0270*/  IMAD R23, R2, R23, RZ ;  /* 0x0000001702177224 */ /* 0x000fe400078e02ff */
[----:B0-----:R-:W-:Y:S02]  /*0280*/  IMAD.MOV.U32 R6, RZ, RZ, RZ ;  /* 0x000000ffff067224 */ /* 0x001fe400078e00ff */
[----:B-1----:R-:W-:-:S04]  /*0290*/  IMAD.MOV R8, RZ, RZ, -R7 ;  /* 0x000000ffff087224 */ /* 0x002fc800078e0a07 */
[----:B------:R-:W-:-:S04]  /*02a0*/  IMAD R9, R8, R3, RZ ;  /* 0x0000000308097224 */ /* 0x000fc800078e02ff */
[----:B------:R-:W-:-:S07]  /*02b0*/  IMAD.HI.U32 R7, R7, R9, R6 ;  /* 0x0000000907077227 */ /* 0x000fce00078e0006 */
.L_x_4:
[----:B------:R-:W0:Y:S01]  /*02c0*/  LDC R10, c[0x0][0x3c0] ;  /* 0x0000f000ff0a7b82 */ /* 0x000e220000000800 */
[----:B------:R-:W-:-:S05]  /*02d0*/  IABS R6, R5 ;  /* 0x0000000500067213 */ /* 0x000fca0000000000 */
[----:B------:R-:W-:Y:S02]  /*02e0*/  IMAD.HI.U32 R27, R7, R6, RZ ;  /* 0x00000006071b7227 */ /* 0x000fe400078e00ff */
[----:B------:R-:W1:Y:S03]  /*02f0*/  LDC R15, c[0x0][0x3b8] ;  /* 0x0000ee00ff0f7b82 */ /* 0x000e660000000800 */
[----:B------:R-:W-:-:S05]  /*0300*/  IADD3 R9, PT, PT, -R27, RZ, RZ ;  /* 0x000000ff1b097210 */ /* 0x000fca0007ffe1ff */
[----:B------:R-:W2:Y:S01]  /*0310*/  LDC.64 R12, c[0x0][0x3a0] ;  /* 0x0000e800ff0c7b82 */ /* 0x000ea20000000a00 */
[----:B0-----:R-:W-:-:S05]  /*0320*/  IABS R11, R10 ;  /* 0x0000000a000b7213 */ /* 0x001fca0000000000 */
[----:B------:R-:W-:Y:S02]  /*0330*/  IMAD R6, R11, R9, R6 ;  /* 0x000000090b067224 */ /* 0x000fe400078e0206 */
[----:B------:R-:W0:Y:S03]  /*0340*/  LDC.64 R8, c[0x0][0x3a8] ;  /* 0x0000ea00ff087b82 */ /* 0x000e260000000a00 */
[----:B------:R-:W-:-:S13]  /*0350*/  ISETP.GT.U32.AND P2, PT, R3, R6, PT ;  /* 0x000000060300720c */ /* 0x000fda0003f44070 */
[----:B------:R-:W-:Y:S02]  /*0360*/  @!P2 IMAD.IADD R6, R6, 0x1, -R11 ;  /* 0x000000010606a824 */ /* 0x000fe400078e0a0b */
[----:B------:R-:W-:Y:S01]  /*0370*/  @!P2 VIADD R27, R27, 0x1 ;  /* 0x000000011b1ba836 */ /* 0x000fe20000000000 */
[----:B------:R-:W-:Y:S02]  /*0380*/  ISETP.NE.AND P2, PT, R10, RZ, PT ;  /* 0x000000ff0a00720c */ /* 0x000fe40003f45270 */
[----:B------:R-:W-:Y:S02]  /*0390*/  ISETP.GE.U32.AND P0, PT, R6, R3, PT ;  /* 0x000000030600720c */ /* 0x000fe40003f06070 */
[----:B------:R-:W-:-:S04]  /*03a0*/  LOP3.LUT R6, R5, R10, RZ, 0x3c, !PT ;  /* 0x0000000a05067212 */ /* 0x000fc800078e3cff */
[----:B------:R-:W-:-:S07]  /*03b0*/  ISETP.GE.AND P1, PT, R6, RZ, PT ;  /* 0x000000ff0600720c */ /* 0x000fce0003f26270 */
[----:B------:R-:W-:-:S06]  /*03c0*/  @P0 VIADD R27, R27, 0x1 ;  /* 0x000000011b1b0836 */ /* 0x000fcc0000000000 */
[----:B------:R-:W-:Y:S01]  /*03d0*/  @!P1 IMAD.MOV R27, RZ, RZ, -R27 ;  /* 0x000000ffff1b9224 */ /* 0x000fe200078e0a1b */
[----:B------:R-:W-:-:S05]  /*03e0*/  @!P2 LOP3.LUT R27, RZ, R10, RZ, 0x33, !PT ;  /* 0x0000000aff1ba212 */ /* 0x000fca00078e33ff */
[----:B-1----:R-:W-:-:S04]  /*03f0*/  IMAD R11, R27, R15, R0 ;  /* 0x0000000f1b0b7224 */ /* 0x002fc800078e0200 */
[----:B0-----:R-:W-:-:S06]  /*0400*/  IMAD.WIDE R8, R11, 0x2, R8 ;  /* 0x000000020b087825 */ /* 0x001fcc00078e0208 */
[----:B------:R-:W3:Y:S01]  /*0410*/  LDG.E.U16.CONSTANT R8, desc[UR8][R8.64] ;  /* 0x0000000808087981 */ /* 0x000ee2000c1e9500 */
[----:B--2---:R-:W-:-:S05]  /*0420*/  IMAD.WIDE R12, R4, 0x4, R12 ;  /* 0x00000004040c7825 */ /* 0x004fca00078e020c */
[----:B------:R0:W5:Y:S01]  /*0430*/  LDG.E.CONSTANT R14, desc[UR8][R12.64] ;  /* 0x000000080c0e7981 */ /* 0x000162000c1e9900 */
[----:B------:R-:W-:Y:S01]  /*0440*/  BSSY.RECONVERGENT B1, `(.L_x_2) ;  /* 0x0000017000017945 */ /* 0x000fe20003800200 */
[----:B---3--:R-:W-:Y:S02]  /*0450*/  SHF.R.U32.HI R10, RZ, 0xa, R8 ;  /* 0x0000000aff0a7819 */ /* 0x008fe40000011608 */
[----:B------:R-:W-:Y:S02]  /*0460*/  PRMT R6, R8, 0x9910, RZ ;  /* 0x0000991008067816 */ /* 0x000fe400000000ff */
[----:B------:R-:W-:Y:S02]  /*0470*/  LOP3.LUT R10, R10, 0x1f, RZ, 0xc0, !PT ;  /* 0x0000001f0a0a7812 */ /* 0x000fe400078ec0ff */
[----:B------:R-:W-:Y:S01]  /*0480*/  ISETP.GE.AND P0, PT, R6, RZ, PT ;  /* 0x000000ff0600720c */ /* 0x000fe20003f06270 */
[----:B------:R-:W-:Y:S01]  /*0490*/  HFMA2 R6, -RZ, RZ, 0, 0 ;  /* 0x00000000ff067431 */ /* 0x000fe200000001ff */
[----:B------:R-:W-:-:S13]  /*04a0*/  ISETP.NE.AND P1, PT, R10, 0x1f, PT ;  /* 0x0000001f0a00780c */ /* 0x000fda0003f25270 */
[----:B0-----:R-:W-:Y:S05]  /*04b0*/  @!P1 BRA `(.L_x_3) ;  /* 0x00000000003c9947 */ /* 0x001fea0003800000 */
[----:B------:R-:W-:Y:S02]  /*04c0*/  LOP3.LUT R26, R8, 0x3ff, RZ, 0xc0, !PT ;  /* 0x000003ff081a7812 */ /* 0x000fe400078ec0ff */
[C---:B------:R-:W-:Y:S02]  /*04d0*/  ISETP.NE.AND P1, PT, R10.reuse, RZ, PT ;  /* 0x000000ff0a00720c */ /* 0x040fe40003f25270 */
[----:B------:R-:W0:Y:S11]  /*04e0*/  I2F.U16 R6, R26 ;  /* 0x0000001a00067306 */ /* 0x000e360000101000 */
[----:B------:R-:W-:Y:S01]  /*04f0*/  @P1 IMAD.MOV.U32 R11, RZ, RZ, 0x3f800000 ;  /* 0x3f800000ff0b1424 */ /* 0x000fe200078e00ff */
[----:B------:R-:W-:Y:S01]  /*0500*/  @P1 LEA R9, R10, 0x38000000, 0x17 ;  /* 0x380000000a091811 */ /* 0x000fe200078eb8ff */
[----:B0-----:R-:W-:-:S02]  /*0510*/  @!P1 FMUL R8, R6, 0.0009765625 ;  /* 0x3a80000006089820 */ /* 0x001fc40000400000 */
[----:B------:R-:W-:Y:S02]  /*0520*/  @P1 FFMA R6, R6, 0.0009765625, R11 ;  /* 0x3a80000006061823 */ /* 0x000fe4000000000b */
[----:B------:R-:W-:Y:S02]  /*0530*/  @!P1 FMUL R8, R8, 6.103515625e-05 ;  /* 0x3880000008089820 */ /* 0x000fe40000400000 */
[----:B------:R-:W-:Y:S02]  /*0540*/  @P1 FMUL R6, R6, R9 ;  /* 0x0000000906061220 */ /* 0x000fe40000400000 */
[----:B------:R-:W-:Y:S02]  /*0550*/  @!P1 FMUL R8, R8, 1 ;  /* 0x3f80000008089820 */ /* 0x000fe40000400000 */
[----:B------:R-:W-:Y:S02]  /*0560*/  @P1 FMUL R6, R6, 1 ;  /* 0x3f80000006061820 */ /* 0x000fe40000400000 */
[----:B------:R-:W-:-:S02]  /*0570*/  @!P1 FMUL R8, R8, 1 ;  /* 0x3f80000008089820 */ /* 0x000fc40000400000 */
[----:B------:R-:W-:Y:S02]  /*0580*/  @P1 FMUL R9, R6, 1 ;  /* 0x3f80000006091820 */ /* 0x000fe40000400000 */
[----:B------:R-:W-:Y:S02]  /*0590*/  @!P1 FMUL R6, R8, 1 ;  /* 0x3f80000008069820 */ /* 0x000fe40000400000 */
[----:B------:R-:W-:-:S07]  /*05a0*/  @P1 FMUL R6, R9, 1 ;  /* 0x3f80000009061820 */ /* 0x000fce0000400000 */
.L_x_3:
[----:B------:R-:W-:Y:S05]  /*05b0*/  BSYNC.RECONVERGENT B1 ;  /* 0x0000000000017941 */ /* 0x000fea0003800200 */
.L_x_2:
[----:B------:R-:W2:Y:S01]  /*05c0*/  LDG.E.128.CONSTANT R8, desc[UR8][R20.64+-0x10] ;  /* 0xfffff00814087981 */ /* 0x000ea2000c1e9d00 */
[--C-:B-----5:R-:W-:Y:S01]  /*05d0*/  SHF.R.U32.HI R26, RZ, 0x10, R14.reuse ;  /* 0x00000010ff1a7819 */ /* 0x120fe2000001160e */
[----:B------:R-:W-:Y:S01]  /*05e0*/  IMAD.SHL.U32 R28, R14, 0x10, RZ ;  /* 0x000000100e1c7824 */ /* 0x000fe200078e00ff */
[----:B------:R-:W-:Y:S01]  /*05f0*/  SHF.R.U32.HI R29, RZ, 0xc, R14 ;  /* 0x0000000cff1d7819 */ /* 0x000fe2000001160e */
[----:B------:R-:W-:Y:S01]  /*0600*/  IMAD.WIDE R12, R15, 0x4, R12 ;  /* 0x000000040f0c7825 */ /* 0x000fe200078e020c */
[----:B------:R-:W-:-:S04]  /*0610*/  LOP3.LUT R26, R26, 0xf, RZ, 0xc0, !PT ;  /* 0x0000000f1a1a7812 */ /* 0x000fc800078ec0ff */
[----:B------:R-:W-:Y:S02]  /*0620*/  LOP3.LUT R26, R26, 0xf00, R29, 0xf8, !PT ;  /* 0x00000f001a1a7812 */ /* 0x000fe400078ef81d */
[----:B------:R-:W-:Y:S01]  /*0630*/  LOP3.LUT R29, R28, 0xf00, RZ, 0xc0, !PT ;  /* 0x00000f001c1d7812 */ /* 0x000fe200078ec0ff */
[----:B------:R-:W-:-:S03]  /*0640*/  IMAD.SHL.U32 R28, R14, 0x100, RZ ;  /* 0x000001000e1c7824 */ /* 0x000fc600078e00ff */
[----:B------:R-:W-:-:S04]  /*0650*/  LOP3.LUT R29, R29, 0xf, R14, 0xf8, !PT ;  /* 0x0000000f1d1d7812 */ /* 0x000fc800078ef80e */
[----:B------:R-:W-:Y:S02]  /*0660*/  LOP3.LUT R29, R29, 0xf0000, R28, 0xf8, !PT ;  /* 0x000f00001d1d7812 */ /* 0x000fe400078ef81c */
[----:B------:R-:W-:-:S04]  /*0670*/  SHF.R.U32.HI R28, RZ, 0x8, R14 ;  /* 0x00000008ff1c7819 */ /* 0x000fc8000001160e */
[----:B------:R-:W-:Y:S01]  /*0680*/  LOP3.LUT R26, R26, 0xf0000, R28, 0xf8, !PT ;  /* 0x000f00001a1a7812 */ /* 0x000fe200078ef81c */
[----:B------:R-:W-:Y:S01]  /*0690*/  IMAD.SHL.U32 R28, R14, 0x1000, RZ ;  /* 0x000010000e1c7824 */ /* 0x000fe200078e00ff */
[----:B------:R-:W-:-:S04]  /*06a0*/  SHF.R.U32.HI R14, RZ, 0x4, R14 ;  /* 0x00000004ff0e7819 */ /* 0x000fc8000001160e */
[----:B------:R-:W-:Y:S02]  /*06b0*/  LOP3.LUT R29, R29, 0xf000000, R28, 0xf8, !PT ;  /* 0x0f0000001d1d7812 */ /* 0x000fe400078ef81c */
[----:B------:R-:W-:-:S03]  /*06c0*/  LOP3.LUT R26, R26, 0xf000000, R14, 0xf8, !PT ;  /* 0x0f0000001a1a7812 */ /* 0x000fc600078ef80e */
[----:B--2---:R-:W-:Y:S02]  /*06d0*/  IDP.4A.S8.S8 R29, R29, R8, RZ ;  /* 0x000000081d1d7226 */ /* 0x004fe400000006ff */
[----:B------:R0:W2:Y:S02]  /*06e0*/  LDG.E.CONSTANT R8, desc[UR8][R12.64] ;  /* 0x000000080c087981 */ /* 0x0000a4000c1e9900 */
[----:B------:R-:W-:Y:S02]  /*06f0*/  IDP.4A.S8.S8 R26, R26, R9, R29 ;  /* 0x000000091a1a7226 */ /* 0x000fe4000000061d */
[----:B0-----:R-:W-:-:S05]  /*0700*/  IMAD.WIDE R12, R15, 0x4, R12 ;  /* 0x000000040f0c7825 */ /* 0x001fca00078e020c */
[----:B------:R-:W3:Y:S01]  /*0710*/  LDG.E.CONSTANT R28, desc[UR8][R12.64] ;  /* 0x000000080c1c7981 */ /* 0x000ee2000c1e9900 */
[C---:B--2---:R-:W-:Y:S01]  /*0720*/  SHF.L.U32 R9, R8.reuse, 0x4, RZ ;  /* 0x0000000408097819 */ /* 0x044fe200000006ff */
[----:B------:R-:W-:-:S03]  /*0730*/  IMAD.SHL.U32 R14, R8, 0x100, RZ ;  /* 0x00000100080e7824 */ /* 0x000fc600078e00ff */
[----:B------:R-:W-:-:S04]  /*0740*/  LOP3.LUT R9, R9, 0xf00, RZ, 0xc0, !PT ;  /* 0x00000f0009097812 */ /* 0x000fc800078ec0ff */
[----:B------:R-:W-:-:S04]  /*0750*/  LOP3.LUT R9, R9, 0xf, R8, 0xf8, !PT ;  /* 0x0000000f09097812 */ /* 0x000fc800078ef808 */
[----:B------:R-:W-:Y:S01]  /*0760*/  LOP3.LUT R9, R9, 0xf0000, R14, 0xf8, !PT ;  /* 0x000f000009097812 */ /* 0x000fe200078ef80e */
[----:B------:R-:W-:-:S05]  /*0770*/  IMAD.SHL.U32 R14, R8, 0x1000, RZ ;  /* 0x00001000080e7824 */ /* 0x000fca00078e00ff */
[----:B------:R-:W-:Y:S01]  /*0780*/  LOP3.LUT R9, R9, 0xf000000, R14, 0xf8, !PT ;  /* 0x0f00000009097812 */ /* 0x000fe200078ef80e */
[----:B------:R-:W-:-:S05]  /*0790*/  IMAD.WIDE R14, R15, 0x4, R12 ;  /* 0x000000040f0e7825 */ /* 0x000fca00078e020c */
[----:B------:R-:W2:Y:S04]  /*07a0*/  LDG.E.CONSTANT R29, desc[UR8][R14.64] ;  /* 0x000000080e1d7981 */ /* 0x000ea8000c1e9900 */
[----:B------:R-:W4:Y:S01]  /*07b0*/  LDG.E.128.CONSTANT R12, desc[UR8][R20.64] ;  /* 0x00000008140c7981 */ /* 0x000f22000c1e9d00 */
[----:B------:R-:W-:Y:S01]  /*07c0*/  IDP.4A.S8.S8 R10, R9, R10, R26 ;  /* 0x0000000a090a7226 */ /* 0x000fe2000000061a */
[--C-:B------:R-:W-:Y:S02]  /*07d0*/  SHF.R.U32.HI R9, RZ, 0x10, R8.reuse ;  /* 0x00000010ff097819 */ /* 0x100fe40000011608 */
[----:B------:R-:W-:Y:S02]  /*07e0*/  SHF.R.U32.HI R26, RZ, 0xc, R8 ;  /* 0x0000000cff1a7819 */ /* 0x000fe40000011608 */
[----:B------:R-:W-:-:S04]  /*07f0*/  LOP3.LUT R9, R9, 0xf, RZ, 0xc0, !PT ;  /* 0x0000000f09097812 */ /* 0x000fc800078ec0ff */
[----:B------:R-:W-:Y:S02]  /*0800*/  LOP3.LUT R9, R9, 0xf00, R26, 0xf8, !PT ;  /* 0x00000f0009097812 */ /* 0x000fe400078ef81a */
[--C-:B------:R-:W-:Y:S02]  /*0810*/  SHF.R.U32.HI R26, RZ, 0x8, R8.reuse ;  /* 0x00000008ff1a7819 */ /* 0x100fe40000011608 */
[----:B------:R-:W-:Y:S02]  /*0820*/  SHF.R.U32.HI R8, RZ, 0x4, R8 ;  /* 0x00000004ff087819 */ /* 0x000fe40000011608 */
[----:B------:R-:W-:-:S04]  /*0830*/  LOP3.LUT R9, R9, 0xf0000, R26, 0xf8, !PT ;  /* 0x000f000009097812 */ /* 0x000fc800078ef81a */
[----:B------:R-:W-:-:S05]  /*0840*/  LOP3.LUT R8, R9, 0xf000000, R8, 0xf8, !PT ;  /* 0x0f00000009087812 */ /* 0x000fca00078ef808 */
[----:B------:R-:W-:Y:S01]  /*0850*/  IDP.4A.S8.S8 R11, R8, R11, R10 ;  /* 0x0000000b080b7226 */ /* 0x000fe2000000060a */
[--C-:B---3--:R-:W-:Y:S02]  /*0860*/  SHF.R.U32.HI R8, RZ, 0x10, R28.reuse ;  /* 0x00000010ff087819 */ /* 0x108fe4000001161c */
[----:B------:R-:W-:Y:S02]  /*0870*/  SHF.R.U32.HI R9, RZ, 0xc, R28 ;  /* 0x0000000cff097819 */ /* 0x000fe4000001161c */
[----:B------:R-:W-:-:S04]  /*0880*/  LOP3.LUT R8, R8, 0xf, RZ, 0xc0, !PT ;  /* 0x0000000f08087812 */ /* 0x000fc800078ec0ff */
[----:B------:R-:W-:Y:S01]  /*0890*/  LOP3.LUT R8, R8, 0xf00, R9, 0xf8, !PT ;  /* 0x00000f0008087812 */ /* 0x000fe200078ef809 */
[C---:B------:R-:W-:Y:S02]  /*08a0*/  IMAD.SHL.U32 R9, R28.reuse, 0x10, RZ ;  /* 0x000000101c097824 */ /* 0x040fe400078e00ff */
[----:B------:R-:W-:-:S03]  /*08b0*/  IMAD.SHL.U32 R10, R28, 0x100, RZ ;  /* 0x000001001c0a7824 */ /* 0x000fc600078e00ff */
[----:B------:R-:W-:-:S04]  /*08c0*/  LOP3.LUT R9, R9, 0xf00, RZ, 0xc0, !PT ;  /* 0x00000f0009097812 */ /* 0x000fc800078ec0ff */
[----:B------:R-:W-:-:S04]  /*08d0*/  LOP3.LUT R9, R9, 0xf, R28, 0xf8, !PT ;  /* 0x0000000f09097812 */ /* 0x000fc800078ef81c */
[----:B------:R-:W-:Y:S02]  /*08e0*/  LOP3.LUT R9, R9, 0xf0000, R10, 0xf8, !PT ;  /* 0x000f000009097812 */ /* 0x000fe400078ef80a */
[----:B------:R-:W-:-:S04]  /*08f0*/  SHF.R.U32.HI R10, RZ, 0x8, R28 ;  /* 0x00000008ff0a7819 */ /* 0x000fc8000001161c */
[----:B------:R-:W-:Y:S02]  /*0900*/  LOP3.LUT R8, R8, 0xf0000, R10, 0xf8, !PT ;  /* 0x000f000008087812 */ /* 0x000fe400078ef80a */
[----:B------:R-:W-:-:S04]  /*0910*/  SHF.L.U32 R10, R28, 0xc, RZ ;  /* 0x0000000c1c0a7819 */ /* 0x000fc800000006ff */
[----:B------:R-:W-:Y:S02]  /*0920*/  LOP3.LUT R9, R9, 0xf000000, R10, 0xf8, !PT ;  /* 0x0f00000009097812 */ /* 0x000fe400078ef80a */
[----:B------:R-:W-:-:S04]  /*0930*/  SHF.R.U32.HI R10, RZ, 0x4, R28 ;  /* 0x00000004ff0a7819 */ /* 0x000fc8000001161c */
[----:B------:R-:W-:Y:S01]  /*0940*/  LOP3.LUT R10, R8, 0xf000000, R10, 0xf8, !PT ;  /* 0x0f000000080a7812 */ /* 0x000fe200078ef80a */
[----:B------:R-:W-:Y:S02]  /*0950*/  IMAD R27, R17, R27, R24 ;  /* 0x0000001b111b7224 */ /* 0x000fe400078e0218 */
[----:B----4-:R-:W-:Y:S02]  /*0960*/  IDP.4A.S8.S8 R11, R9, R12, R11 ;  /* 0x0000000c090b7226 */ /* 0x010fe4000000060b */
[----:B------:R-:W0:Y:S01]  /*0970*/  LDC.64 R8, c[0x0][0x3b0] ;  /* 0x0000ec00ff087b82 */ /* 0x000e220000000a00 */
[----:B--2---:R-:W-:-:S05]  /*0980*/  IMAD.SHL.U32 R12, R29, 0x10, RZ ;  /* 0x000000101d0c7824 */ /* 0x004fca00078e00ff */
[----:B------:R-:W-:Y:S01]  /*0990*/  LOP3.LUT R12, R12, 0xf00, RZ, 0xc0, !PT ;  /* 0x00000f000c0c7812 */ /* 0x000fe200078ec0ff */
[----:B0-----:R-:W-:-:S06]  /*09a0*/  IMAD.WIDE R8, R27, 0x4, R8 ;  /* 0x000000041b087825 */ /* 0x001fcc00078e0208 */
[----:B------:R0:W2:Y:S01]  /*09b0*/  LDG.E.CONSTANT R9, desc[UR8][R8.64] ;  /* 0x0000000808097981 */ /* 0x0000a2000c1e9900 */
[----:B------:R-:W-:Y:S01]  /*09c0*/  IDP.4A.S8.S8 R27, R10, R13, R11 ;  /* 0x0000000d0a1b7226 */ /* 0x000fe2000000060b */
[----:B------:R-:W-:Y:S01]  /*09d0*/  IADD3 R10, P1, PT, R18, UR14, RZ ;  /* 0x0000000e120a7c10 */ /* 0x000fe2000ff3e0ff */
[----:B------:R-:W-:-:S03]  /*09e0*/  IMAD.SHL.U32 R13, R29, 0x100, RZ ;  /* 0x000001001d0d7824 */ /* 0x000fc600078e00ff */
[----:B------:R-:W-:Y:S02]  /*09f0*/  IADD3.X R11, PT, PT, R19, UR15, RZ, P1, !PT ;  /* 0x0000000f130b7c10 */ /* 0x000fe40008ffe4ff */
[----:B------:R-:W-:Y:S01]  /*0a00*/  LOP3.LUT R12, R12, 0xf, R29, 0xf8, !PT ;  /* 0x0000000f0c0c7812 */ /* 0x000fe200078ef81d */
[----:B------:R-:W-:Y:S02]  /*0a10*/  IMAD.SHL.U32 R26, R29, 0x1000, RZ ;  /* 0x000010001d1a7824 */ /* 0x000fe400078e00ff */
[----:B------:R1:W3:Y:S01]  /*0a20*/  LDG.E.CONSTANT R10, desc[UR8][R10.64] ;  /* 0x000000080a0a7981 */ /* 0x0002e2000c1e9900 */
[----:B------:R-:W-:Y:S02]  /*0a30*/  LOP3.LUT R13, R12, 0xf0000, R13, 0xf8, !PT ;  /* 0x000f00000c0d7812 */ /* 0x000fe400078ef80d */
[----:B------:R-:W-:Y:S02]  /*0a40*/  IADD3 R12, P1, PT, R18, UR12, RZ ;  /* 0x0000000c120c7c10 */ /* 0x000fe4000ff3e0ff */
[----:B------:R-:W-:-:S02]  /*0a50*/  LOP3.LUT R26, R13, 0xf000000, R26, 0xf8, !PT ;  /* 0x0f0000000d1a7812 */ /* 0x000fc400078ef81a */
[----:B------:R-:W-:-:S05]  /*0a60*/  IADD3.X R13, PT, PT, R19, UR13, RZ, P1, !PT ;  /* 0x0000000d130d7c10 */ /* 0x000fca0008ffe4ff */
[----:B------:R3:W4:Y:S01]  /*0a70*/  LDG.E.CONSTANT R12, desc[UR8][R12.64] ;  /* 0x000000080c0c7981 */ /* 0x000722000c1e9900 */
[--C-:B0-----:R-:W-:Y:S02]  /*0a80*/  SHF.R.U32.HI R8, RZ, 0x10, R29.reuse ;  /* 0x00000010ff087819 */ /* 0x101fe4000001161d */
[----:B-1----:R-:W-:Y:S02]  /*0a90*/  SHF.R.U32.HI R11, RZ, 0xc, R29 ;  /* 0x0000000cff0b7819 */ /* 0x002fe4000001161d */
[----:B------:R-:W-:-:S04]  /*0aa0*/  LOP3.LUT R8, R8, 0xf, RZ, 0xc0, !PT ;  /* 0x0000000f08087812 */ /* 0x000fc800078ec0ff */
[----:B------:R-:W-:Y:S02]  /*0ab0*/  LOP3.LUT R8, R8, 0xf00, R11, 0xf8, !PT ;  /* 0x00000f0008087812 */ /* 0x000fe400078ef80b */
[--C-:B------:R-:W-:Y:S02]  /*0ac0*/  SHF.R.U32.HI R11, RZ, 0x8, R29.reuse ;  /* 0x00000008ff0b7819 */ /* 0x100fe4000001161d */
[----:B------:R-:W-:Y:S02]  /*0ad0*/  SHF.R.U32.HI R29, RZ, 0x4, R29 ;  /* 0x00000004ff1d7819 */ /* 0x000fe4000001161d */
[----:B------:R-:W-:Y:S01]  /*0ae0*/  LOP3.LUT R8, R8, 0xf0000, R11, 0xf8, !PT ;  /* 0x000f000008087812 */ /* 0x000fe200078ef80b */
[----:B------:R-:W-:Y:S02]  /*0af0*/  IMAD R25, R2, 0x20, R25 ;  /* 0x0000002002197824 */ /* 0x000fe400078e0219 */
[----:B------:R-:W-:Y:S01]  /*0b00*/  IDP.4A.S8.S8 R14, R26, R14, R27 ;  /* 0x0000000e1a0e7226 */ /* 0x000fe2000000061b */
[----:B------:R-:W-:-:S05]  /*0b10*/  LOP3.LUT R8, R8, 0xf000000, R29, 0xf8, !PT ;  /* 0x0f00000008087812 */ /* 0x000fca00078ef81d */
[----:B------:R-:W-:-:S05]  /*0b20*/  IDP.4A.S8.S8 R8, R8, R15, R14 ;  /* 0x0000000f08087226 */ /* 0x000fca000000060e */
[----:B------:R-:W-:Y:S01]  /*0b30*/  I2FP.F32.S32 R11, R8 ;  /* 0x00000008000b7245 */ /* 0x000fe20000201400 */
[----:B------:R-:W-:-:S04]  /*0b40*/  IMAD.WIDE.U32 R20, R2, 0x400, R20 ;  /* 0x0000040002147825 */ /* 0x000fc800078e0014 */
[----:B------:R-:W-:-:S04]  /*0b50*/  IMAD.WIDE.U32 R18, R2, 0x80, R18 ;  /* 0x0000008002127825 */ /* 0x000fc800078e0012 */
[----:B------:R-:W-:Y:S02]  /*0b60*/  IMAD R5, R2, 0x400, R5 ;  /* 0x0000040002057824 */ /* 0x000fe400078e0205 */
[----:B------:R-:W-:Y:S01]  /*0b70*/  IMAD R4, R23, 0x80, R4 ;  /* 0x0000008017047824 */ /* 0x000fe200078e0204 */
[----:B--2---:R-:W-:-:S04]  /*0b80*/  SHF.R.S32.HI R9, RZ, R22, R9 ;  /* 0x00000016ff097219 */ /* 0x004fc80000011409 */
[----:B------:R-:W-:-:S04]  /*0b90*/  LOP3.LUT R9, R9, 0xf, RZ, 0xc0, !PT ;  /* 0x0000000f09097812 */ /* 0x000fc800078ec0ff */
[----:B------:R-:W-:-:S04]  /*0ba0*/  IADD3 R9, PT, PT, R9, 0x1, RZ ;  /* 0x0000000109097810 */ /* 0x000fc80007ffe0ff */
[----:B------:R-:W-:-:S05]  /*0bb0*/  I2FP.F32.U32 R9, R9 ;  /* 0x0000000900097245 */ /* 0x000fca0000201000 */
[----:B---3--:R-:W-:Y:S01]  /*0bc0*/  FMUL R13, R10, R9 ;  /* 0x000000090a0d7220 */ /* 0x008fe20000400000 */
[----:B------:R-:W-:Y:S02]  /*0bd0*/  FSEL R9, -R6, R6, !P0 ;  /* 0x0000000606097208 */ /* 0x000fe40004000100 */
[----:B------:R-:W-:Y:S01]  /*0be0*/  ISETP.GE.AND P0, PT, R25, UR4, PT ;  /* 0x0000000419007c0c */ /* 0x000fe2000bf06270 */
[----:B----4-:R-:W-:-:S04]  /*0bf0*/  FFMA R11, R12, R11, -R13 ;  /* 0x0000000b0c0b7223 */ /* 0x010fc8000000080d */
[----:B------:R-:W-:-:S08]  /*0c00*/  FFMA R16, R9, R11, R16 ;  /* 0x0000000b09107223 */ /* 0x000fd00000000010 */
[----:B------:R-:W-:Y:S05]  /*0c10*/  @!P0 BRA `(.L_x_4) ;  /* 0xfffffff400a88947 */ /* 0x000fea000383ffff */
.L_x_1:
[----:B------:R-:W-:Y:S05]  /*0c20*/  BSYNC.RECONVERGENT B0 ;  /* 0x0000000000007941 */ /* 0x000fea0003800200 */
.L_x_0:
[----:B------:R-:W0:Y:S01]  /*0c30*/  SHFL.BFLY PT, R3, R16, 0x10, 0x1f ;  /* 0x0e001f0010037f89 */ /* 0x000e2200000e0000 */
[----:B------:R-:W-:Y:S01]  /*0c40*/  ISETP.GE.U32.AND P0, PT, R2, 0x2, PT ;  /* 0x000000020200780c */ /* 0x000fe20003f06070 */
[----:B------:R-:W1:Y:S01]  /*0c50*/  S2R R8, SR_TID.X ;  /* 0x0000000000087919 */ /* 0x000e620000002100 */
[----:B0-----:R-:W-:-:S05]  /*0c60*/  FADD R3, R3, R16 ;  /* 0x0000001003037221 */ /* 0x001fca0000000000 */
[----:B------:R-:W0:Y:S02]  /*0c70*/  SHFL.BFLY PT, R4, R3, 0x8, 0x1f ;  /* 0x0d001f0003047f89 */ /* 0x000e2400000e0000 */
[----:B0-----:R-:W-:-:S05]  /*0c80*/  FADD R4, R3, R4 ;  /* 0x0000000403047221 */ /* 0x001fca0000000000 */
[----:B------:R-:W0:Y:S02]  /*0c90*/  SHFL.BFLY PT, R5, R4, 0x4, 0x1f ;  /* 0x0c801f0004057f89 */ /* 0x000e2400000e0000 */
[----:B0-----:R-:W-:-:S05]  /*0ca0*/  FADD R5, R4, R5 ;  /* 0x0000000504057221 */ /* 0x001fca0000000000 */
[----:B------:R-:W0:Y:S02]  /*0cb0*/  SHFL.BFLY PT, R6, R5, 0x2, 0x1f ;  /* 0x0c401f0005067f89 */ /* 0x000e2400000e0000 */
[----:B0-----:R-:W-:-:S05]  /*0cc0*/  FADD R6, R5, R6 ;  /* 0x0000000605067221 */ /* 0x001fca0000000000 */
[----:B------:R-:W0:Y:S02]  /*0cd0*/  SHFL.BFLY PT, R7, R6, 0x1, 0x1f ;  /* 0x0c201f0006077f89 */ /* 0x000e2400000e0000 */
[----:B0-----:R-:W-:Y:S01]  /*0ce0*/  FADD R7, R6, R7 ;  /* 0x0000000706077221 */ /* 0x001fe20000000000 */
[----:B-1----:R-:W-:Y:S06]  /*0cf0*/  @!P0 BRA `(.L_x_5) ;  /* 0x00000004009c8947 */ /* 0x002fec0003800000 */
[----:B------:R-:W-:Y:S01]  /*0d00*/  ISETP.NE.AND P1, PT, R8, RZ, PT ;  /* 0x000000ff0800720c */ /* 0x000fe20003f25270 */
[----:B------:R-:W0:-:S12]  /*0d10*/  S2R R5, SR_TID.Y ;  /* 0x0000000000057919 */ /* 0x000e180000002200 */
[----:B------:R-:W1:Y:S01]  /*0d20*/  @!P1 S2R R4, SR_CgaCtaId ;  /* 0x0000000000049919 */ /* 0x000e620000008800 */
[----:B------:R-:W-:Y:S02]  /*0d30*/  @!P1 MOV R3, 0x400 ;  /* 0x0000040000039802 */ /* 0x000fe40000000f00 */
[----:B0-----:R-:W-:Y:S02]  /*0d40*/  LOP3.LUT P0, RZ, R5, R8, RZ, 0xfc, !PT ;  /* 0x0000000805ff7212 */ /* 0x001fe4000780fcff */
[----:B-1----:R-:W-:-:S04]  /*0d50*/  @!P1 LEA R3, R4, R3, 0x18 ;  /* 0x0000000304039211 */ /* 0x002fc800078ec0ff */
[----:B------:R-:W-:-:S05]  /*0d60*/  @!P1 LEA R3, R5, R3, 0x2 ;  /* 0x0000000305039211 */ /* 0x000fca00078e10ff */
[----:B------:R0:W-:Y:S01]  /*0d70*/  @!P1 STS [R3], R7 ;  /* 0x0000000703009388 */ /* 0x0001e20000000800 */
[----:B------:R-:W-:Y:S06]  /*0d80*/  BAR.SYNC.DEFER_BLOCKING 0x0 ;  /* 0x0000000000007b1d */ /* 0x000fec0000010000 */
[----:B------:R-:W-:Y:S05]  /*0d90*/  @P0 EXIT ;  /* 0x000000000000094d */ /* 0x000fea0003800000 */
[----:B------:R-:W1:Y:S01]  /*0da0*/  S2UR UR5, SR_CgaCtaId ;  /* 0x00000000000579c3 */ /* 0x000e620000008800 */
[C---:B0-----:R-:W-:Y:S01]  /*0db0*/  VIADD R3, R2.reuse, 0xfffffffe ;  /* 0xfffffffe02037836 */ /* 0x041fe20000000000 */
[----:B------:R-:W-:Y:S01]  /*0dc0*/  UMOV UR4, 0x400 ;  /* 0x0000040000047882 */ /* 0x000fe20000000000 */
[----:B------:R-:W-:-:S03]  /*0dd0*/  VIADD R2, R2, 0xffffffff ;  /* 0xffffffff02027836 */ /* 0x000fc60000000000 */
[----:B------:R-:W-:Y:S02]  /*0de0*/  ISETP.GE.U32.AND P0, PT, R3, 0xf, PT ;  /* 0x0000000f0300780c */ /* 0x000fe40003f06070 */
[----:B------:R-:W-:Y:S01]  /*0df0*/  LOP3.LUT R20, R2, 0xf, RZ, 0xc0, !PT ;  /* 0x0000000f02147812 */ /* 0x000fe200078ec0ff */
[----:B-1----:R-:W-:-:S03]  /*0e00*/  ULEA UR5, UR5, UR4, 0x18 ;  /* 0x0000000405057291 */ /* 0x002fc6000f8ec0ff */
[----:B------:R-:W-:-:S06]  /*0e10*/  UMOV UR4, 0x1 ;  /* 0x0000000100047882 */ /* 0x000fcc0000000000 */
[----:B------:R-:W0:Y:S01]  /*0e20*/  LDS R16, [UR5] ;  /* 0x00000005ff107984 */ /* 0x000e220008000800 */
[----:B------:R-:W-:Y:S05]  /*0e30*/  @!P0 BRA `(.L_x_6) ;  /* 0x00000000007c8947 */ /* 0x000fea0003800000 */
[----:B------:R-:W-:Y:S01]  /*0e40*/  LOP3.LUT R3, R2, 0xfffffff0, RZ, 0xc0, !PT ;  /* 0xfffffff002037812 */ /* 0x000fe200078ec0ff */
[----:B------:R-:W-:Y:S01]  /*0e50*/  UIADD3 UR6, UPT, UPT, UR5, 0x20, URZ ;  /* 0x0000002005067890 */ /* 0x000fe2000fffe0ff */
[----:B------:R-:W-:-:S03]  /*0e60*/  UMOV UR4, URZ ;  /* 0x000000ff00047c82 */ /* 0x000fc60008000000 */
[----:B------:R-:W-:-:S08]  /*0e70*/  IMAD.MOV R3, RZ, RZ, -R3 ;  /* 0x000000ffff037224 */ /* 0x000fd000078e0a03 */
.L_x_7:
[----:B------:R-:W0:Y:S01]  /*0e80*/  LDS.128 R4, [UR6+-0x20] ;  /* 0xffffe006ff047984 */ /* 0x000e220008000c00 */
[----:B------:R-:W-:Y:S01]  /*0e90*/  IADD3 R3, PT, PT, R3, 0x10, RZ ;  /* 0x0000001003037810 */ /* 0x000fe20007ffe0ff */
[----:B------:R-:W-:Y:S02]  /*0ea0*/  UIADD3 UR4, UPT, UPT, UR4, 0x10, URZ ;  /* 0x0000001004047890 */ /* 0x000fe4000fffe0ff */
[----:B------:R-:W1:Y:S01]  /*0eb0*/  LDS.128 R8, [UR6+-0x10] ;  /* 0xfffff006ff087984 */ /* 0x000e620008000c00 */
[----:B------:R-:W-:-:S03]  /*0ec0*/  ISETP.NE.AND P0, PT, R3, RZ, PT ;  /* 0x000000ff0300720c */ /* 0x000fc60003f05270 */
[----:B------:R-:W2:Y:S01]  /*0ed0*/  LDS.128 R12, [UR6] ;  /* 0x00000006ff0c7984 */ /* 0x000ea20008000c00 */
[----:B0-----:R-:W-:-:S03]  /*0ee0*/  FADD R5, R5, R16 ;  /* 0x0000001005057221 */ /* 0x001fc60000000000 */
[----:B------:R-:W0:Y:S01]  /*0ef0*/  LDS.128 R16, [UR6+0x10] ;  /* 0x00001006ff107984 */ /* 0x000e220008000c00 */
[----:B------:R-:W-:-:S03]  /*0f00*/  FADD R6, R5, R6 ;  /* 0x0000000605067221 */ /* 0x000fc60000000000 */
[----:B------:R-:W3:Y:S01]  /*0f10*/  LDS R5, [UR6+0x20] ;  /* 0x00002006ff057984 */ /* 0x000ee20008000800 */
[----:B------:R-:W-:Y:S01]  /*0f20*/  UIADD3 UR6, UPT, UPT, UR6, 0x40, URZ ;  /* 0x0000004006067890 */ /* 0x000fe2000fffe0ff */
[----:B------:R-:W-:-:S04]  /*0f30*/  FADD R7, R6, R7 ;  /* 0x0000000706077221 */ /* 0x000fc80000000000 */
[----:B-1----:R-:W-:-:S04]  /*0f40*/  FADD R8, R7, R8 ;  /* 0x0000000807087221 */ /* 0x002fc80000000000 */
[----:B------:R-:W-:-:S04]  /*0f50*/  FADD R9, R9, R8 ;  /* 0x0000000809097221 */ /* 0x000fc80000000000 */
[----:B------:R-:W-:-:S04]  /*0f60*/  FADD R10, R10, R9 ;  /* 0x000000090a0a7221 */ /* 0x000fc80000000000 */
[----:B------:R-:W-:-:S04]  /*0f70*/  FADD R11, R11, R10 ;  /* 0x0000000a0b0b7221 */ /* 0x000fc80000000000 */
[----:B--2---:R-:W-:-:S04]  /*0f80*/  FADD R12, R11, R12 ;  /* 0x0000000c0b0c7221 */ /* 0x004fc80000000000 */
[----:B------:R-:W-:-:S04]  /*0f90*/  FADD R13, R13, R12 ;  /* 0x0000000c0d0d7221 */ /* 0x000fc80000000000 */
[----:B------:R-:W-:-:S04]  /*0fa0*/  FADD R14, R14, R13 ;  /* 0x0000000d0e0e7221 */ /* 0x000fc80000000000 */
[----:B------:R-:W-:-:S04]  /*0fb0*/  FADD R15, R15, R14 ;  /* 0x0000000e0f0f7221 */ /* 0x000fc80000000000 */
[----:B0-----:R-:W-:-:S04]  /*0fc0*/  FADD R16, R15, R16 ;  /* 0x000000100f107221 */ /* 0x001fc80000000000 */
[----:B------:R-:W-:-:S04]  /*0fd0*/  FADD R17, R17, R16 ;  /* 0x0000001011117221 */ /* 0x000fc80000000000 */
[----:B------:R-:W-:-:S04]  /*0fe0*/  FADD R18, R18, R17 ;  /* 0x0000001112127221 */ /* 0x000fc80000000000 */
[----:B------:R-:W-:-:S04]  /*0ff0*/  FADD R18, R19, R18 ;  /* 0x0000001213127221 */ /* 0x000fc80000000000 */
[----:B---3--:R-:W-:Y:S01]  /*1000*/  FADD R16, R18, R5 ;  /* 0x0000000512107221 */ /* 0x008fe20000000000 */
[----:B------:R-:W-:Y:S06]  /*1010*/  @P0 BRA `(.L_x_7) ;  /* 0xfffffffc00980947 */ /* 0x000fec000383ffff */
[----:B------:R-:W-:-:S12]  /*1020*/  UIADD3 UR4, UPT, UPT, UR4, 0x1, URZ ;  /* 0x0000000104047890 */ /* 0x000fd8000fffe0ff */
.L_x_6:
[----:B------:R-:W-:-:S13]  /*1030*/  ISETP.NE.AND P0, PT, R20, RZ, PT ;  /* 0x000000ff1400720c */ /* 0x000fda0003f05270 */
[----:B------:R-:W-:Y:S05]  /*1040*/  @!P0 BRA `(.L_x_8) ;  /* 0x0000000000b88947 */ /* 0x000fea0003800000 */
[----:B------:R-:W-:Y:S02]  /*1050*/  ISETP.GE.U32.AND P0, PT, R20, 0x8, PT ;  /* 0x000000081400780c */ /* 0x000fe40003f06070 */
[----:B------:R-:W-:-:S04]  /*1060*/  LOP3.LUT R5, R2, 0x7, RZ, 0xc0, !PT ;  /* 0x0000000702057812 */ /* 0x000fc800078ec0ff */
[----:B------:R-:W-:-:S07]  /*1070*/  ISETP.NE.AND P1, PT, R5, RZ, PT ;  /* 0x000000ff0500720c */ /* 0x000fce0003f25270 */
[----:B------:R-:W-:Y:S06]  /*1080*/  @!P0 BRA `(.L_x_9) ;  /* 0x0000000000488947 */ /* 0x000fec0003800000 */
[----:B------:R-:W-:Y:S02]  /*1090*/  ULEA UR6, UR4, UR5, 0x2 ;  /* 0x0000000504067291 */ /* 0x000fe4000f8e10ff */
[----:B------:R-:W-:-:S07]  /*10a0*/  UIADD3 UR4, UPT, UPT, UR4, 0x8, URZ ;  /* 0x0000000804047890 */ /* 0x000fce000fffe0ff */
[----:B------:R-:W0:Y:S04]  /*10b0*/  LDS R3, [UR6] ;  /* 0x00000006ff037984 */ /* 0x000e280008000800 */
[----:B------:R-:W1:Y:S04]  /*10c0*/  LDS R4, [UR6+0x4] ;  /* 0x00000406ff047984 */ /* 0x000e680008000800 */
[----:B------:R-:W2:Y:S04]  /*10d0*/  LDS R6, [UR6+0x8] ;  /* 0x00000806ff067984 */ /* 0x000ea80008000800 */
[----:B------:R-:W3:Y:S04]  /*10e0*/  LDS R8, [UR6+0xc] ;  /* 0x00000c06ff087984 */ /* 0x000ee80008000800 */
[----:B------:R-:W4:Y:S04]  /*10f0*/  LDS R10, [UR6+0x10] ;  /* 0x00001006ff0a7984 */ /* 0x000f280008000800 */
[----:B------:R-:W5:Y:S04]  /*1100*/  LDS R12, [UR6+0x14] ;  /* 0x00001406ff0c7984 */ /* 0x000f680008000800 */
[----:B------:R-:W5:Y:S04]  /*1110*/  LDS R14, [UR6+0x18] ;  /* 0x00001806ff0e7984 */ /* 0x000f680008000800 */
[----:B------:R-:W5:Y:S01]  /*1120*/  LDS R18, [UR6+0x1c] ;  /* 0x00001c06ff127984 */ /* 0x000f620008000800 */
[----:B0-----:R-:W-:-:S04]  /*1130*/  FADD R3, R16, R3 ;  /* 0x0000000310037221 */ /* 0x001fc80000000000 */
[----:B-1----:R-:W-:-:S04]  /*1140*/  FADD R3, R3, R4 ;  /* 0x0000000403037221 */ /* 0x002fc80000000000 */
[----:B--2---:R-:W-:-:S04]  /*1150*/  FADD R3, R3, R6 ;  /* 0x0000000603037221 */ /* 0x004fc80000000000 */
[----:B---3--:R-:W-:-:S04]  /*1160*/  FADD R3, R3, R8 ;  /* 0x0000000803037221 */ /* 0x008fc80000000000 */
[----:B----4-:R-:W-:-:S04]  /*1170*/  FADD R3, R3, R10 ;  /* 0x0000000a03037221 */ /* 0x010fc80000000000 */
[----:B-----5:R-:W-:-:S04]  /*1180*/  FADD R3, R3, R12 ;  /* 0x0000000c03037221 */ /* 0x020fc80000000000 */
[----:B------:R-:W-:-:S04]  /*1190*/  FADD R3, R3, R14 ;  /* 0x0000000e03037221 */ /* 0x000fc80000000000 */
[----:B------:R-:W-:-:S07]  /*11a0*/  FADD R16, R3, R18 ;  /* 0x0000001203107221 */ /* 0x000fce0000000000 */
.L_x_9:
        /* <DEDUP_REMOVED lines=10> */
[----:B------:R-:W3:Y:S01]  /*1250*/  LDS R8, [UR6+0xc] ;  /* 0x00000c06ff087984 */ /* 0x000ee20008000800 */
[----:B0-----:R-:W-:-:S04]  /*1260*/  FADD R3, R16, R3 ;  /* 0x0000000310037221 */ /* 0x001fc80000000000 */
[----:B-1----:R-:W-:-:S04]  /*1270*/  FADD R3, R3, R4 ;  /* 0x0000000403037221 */ /* 0x002fc80000000000 */
[----:B--2---:R-:W-:-:S04]  /*1280*/  FADD R3, R3, R6 ;  /* 0x0000000603037221 */ /* 0x004fc80000000000 */
[----:B---3--:R-:W-:-:S07]  /*1290*/  FADD R16, R3, R8 ;  /* 0x0000000803107221 */ /* 0x008fce0000000000 */
.L_x_10:
[----:B------:R-:W-:Y:S05]  /*12a0*/  @!P1 BRA `(.L_x_8) ;  /* 0x0000000000209947 */ /* 0x000fea0003800000 */
[----:B------:R-:W-:Y:S01]  /*12b0*/  IMAD.MOV R2, RZ, RZ, -R2 ;  /* 0x000000ffff027224 */ /* 0x000fe200078e0a02 */
[----:B------:R-:W-:-:S12]  /*12c0*/  ULEA UR4, UR4, UR5, 0x2 ;  /* 0x0000000504047291 */ /* 0x000fd8000f8e10ff */
.L_x_11:
[----:B------:R-:W0:Y:S01]  /*12d0*/  LDS R3, [UR4] ;  /* 0x00000004ff037984 */ /* 0x000e220008000800 */
[----:B------:R-:W-:Y:S01]  /*12e0*/  VIADD R2, R2, 0x1 ;  /* 0x0000000102027836 */ /* 0x000fe20000000000 */
[----:B------:R-:W-:-:S04]  /*12f0*/  UIADD3 UR4, UPT, UPT, UR4, 0x4, URZ ;  /* 0x0000000404047890 */ /* 0x000fc8000fffe0ff */
[----:B------:R-:W-:Y:S01]  /*1300*/  ISETP.NE.AND P0, PT, R2, RZ, PT ;  /* 0x000000ff0200720c */ /* 0x000fe20003f05270 */
[----:B0-----:R-:W-:-:S12]  /*1310*/  FADD R16, R3, R16 ;  /* 0x0000001003107221 */ /* 0x001fd80000000000 */
[----:B------:R-:W-:Y:S05]  /*1320*/  @P0 BRA `(.L_x_11) ;  /* 0xfffffffc00e80947 */ /* 0x000fea000383ffff */
.L_x_8:
[----:B------:R-:W1:Y:S02]  /*1330*/  LDC.64 R2, c[0x0][0x380] ;  /* 0x0000e000ff027b82 */ /* 0x000e640000000a00 */
[----:B-1----:R-:W-:-:S05]  /*1340*/  IMAD.WIDE.U32 R2, R0, 0x4, R2 ;  /* 0x0000000400027825 */ /* 0x002fca00078e0002 */
[----:B0-----:R-:W-:Y:S01]  /*1350*/  STG.E desc[UR8][R2.64], R16 ;  /* 0x0000001002007986 */ /* 0x001fe2000c101908 */
[----:B------:R-:W-:Y:S05]  /*1360*/  EXIT ;  /* 0x000000000000794d */ /* 0x000fea0003800000 */
.L_x_5:
[----:B------:R-:W-:-:S13]  /*1370*/  ISETP.NE.AND P0, PT, R8, RZ, PT ;  /* 0x000000ff0800720c */ /* 0x000fda0003f05270 */
[----:B------:R-:W-:Y:S05]  /*1380*/  @P0 EXIT ;  /* 0x000000000000094d */ /* 0x000fea0003800000 */
[----:B------:R-:W0:Y:S02]  /*1390*/  LDC.64 R2, c[0x0][0x380] ;  /* 0x0000e000ff027b82 */ /* 0x000e240000000a00 */
[----:B0-----:R-:W-:-:S05]  /*13a0*/  IMAD.WIDE.U32 R2, R0, 0x4, R2 ;  /* 0x0000000400027825 */ /* 0x001fca00078e0002 */
[----:B------:R-:W-:Y:S01]  /*13b0*/  STG.E desc[UR8][R2.64], R7 ;  /* 0x0000000702007986 */ /* 0x000fe2000c101908 */
[----:B------:R-:W-:Y:S05]  /*13c0*/  EXIT ;  /* 0x000000000000794d */ /* 0x000fea0003800000 */
.L_x_12:
[----:B------:R-:W-:-:S00]  /*13d0*/  BRA `(.L_x_12) ;  /* 0xfffffffc00fc7947 */ /* 0x000fc0000383ffff */
[----:B------:R-:W-:-:S00]  /*13e0*/  NOP ;  /* 0x0000000000007918 */ /* 0x000fc00000000000 */
        /* <DEDUP_REMOVED lines=9> */
.L_x_19:


//--------------------- .text.matmul_gptq_f32     --------------------------
	.section	.text.matmul_gptq_f32,"ax",@progbits
	.align	128
        .global         matmul_gptq_f32
        .type           matmul_gptq_f32,@function
        .size           matmul_gptq_f32,(.L_x_20 - matmul_gptq_f32)
        .other          matmul_gptq_f32,@"STO_CUDA_ENTRY STV_DEFAULT"
matmul_gptq_f32:
.text.matmul_gptq_f32:
[----:B------:R-:W-:Y:S01]  /*0000*/  LDC R1, c[0x0][0x37c] ;  /* 0x0000df00ff017b82 */ /* 0x000fe20000000800 */
[----:B------:R-:W0:Y:S07]  /*0010*/  S2R R3, SR_TID.X ;  /* 0x0000000000037919 */ /* 0x000e2e0000002100 */
[----:B------:R-:W1:Y:S01]  /*0020*/  LDC R15, c[0x0][0x364] ;  /* 0x0000d900ff0f7b82 */ /* 0x000e620000000800 */
[----:B------:R-:W2:Y:S01]  /*0030*/  LDCU.64 UR6, c[0x0][0x3a8] ;  /* 0x00007500ff0677ac */ /* 0x000ea20008000a00 */
[----:B------:R-:W1:Y:S06]  /*0040*/  S2R R2, SR_TID.Y ;  /* 0x0000000000027919 */ /* 0x000e6c0000002200 */
[----:B------:R-:W0:Y:S08]  /*0050*/  S2UR UR5, SR_CTAID.X ;  /* 0x00000000000579c3 */ /* 0x000e300000002500 */
[----:B------:R-:W0:Y:S08]  /*0060*/  LDC R0, c[0x0][0x360] ;  /* 0x0000d800ff007b82 */ /* 0x000e300000000800 */
[----:B------:R-:W1:Y:S01]  /*0070*/  S2UR UR4, SR_CTAID.Y ;  /* 0x00000000000479c3 */ /* 0x000e620000002600 */
[----:B0-----:R-:W-:-:S05]  /*0080*/  IMAD R0, R0, UR5, R3 ;  /* 0x0000000500007c24 */ /* 0x001fca000f8e0203 */
[----:B--2---:R-:W-:Y:S01]  /*0090*/  ISETP.GE.AND P0, PT, R0, UR7, PT ;  /* 0x0000000700007c0c */ /* 0x004fe2000bf06270 */
[----:B-1----:R-:W-:-:S05]  /*00a0*/  IMAD R15, R15, UR4, R2 ;  /* 0x000000040f0f7c24 */ /* 0x002fca000f8e0202 */
[----:B------:R-:W-:-:S13]  /*00b0*/  ISETP.GE.OR P0, PT, R15, UR6, P0 ;  /* 0x000000060f007c0c */ /* 0x000fda0008706670 */
[----:B------:R-:W-:Y:S05]  /*00c0*/  @P0 EXIT ;  /* 0x000000000000094d */ /* 0x000fea0003800000 */
[----:B------:R-:W0:Y:S01]  /*00d0*/  LDCU UR10, c[0x0][0x3b0] ;  /* 0x00007600ff0a77ac */ /* 0x000e220008000800 */
[----:B------:R-:W-:Y:S01]  /*00e0*/  IMAD.MOV.U32 R22, RZ, RZ, RZ ;  /* 0x000000ffff167224 */ /* 0x000fe200078e00ff */
[----:B------:R-:W1:Y:S01]  /*00f0*/  LDCU.64 UR8, c[0x0][0x358] ;  /* 0x00006b00ff0877ac */ /* 0x000e620008000a00 */
[----:B0-----:R-:W-:-:S09]  /*0100*/  UISETP.GE.AND UP0, UPT, UR10, 0x8, UPT ;  /* 0x000000080a00788c */ /* 0x001fd2000bf06270 */
[----:B-1----:R-:W-:Y:S05]  /*0110*/  BRA.U !UP0, `(.L_x_13) ;  /* 0x0000000908a07547 */ /* 0x002fea000b800000 */
[----:B------:R-:W0:Y:S01]  /*0120*/  LDC R2, c[0x0][0x3b4] ;  /* 0x0000ed00ff027b82 */ /* 0x000e220000000800 */
[----:B------:R-:W-:Y:S01]  /*0130*/  SHF.R.S32.HI R11, RZ, 0x1f, R0 ;  /* 0x0000001fff0b7819 */ /* 0x000fe20000011400 */
[----:B------:R-:W-:Y:S01]  /*0140*/  USHF.R.S32.HI UR4, URZ, 0x1f, UR7 ;  /* 0x0000001fff047899 */ /* 0x000fe20008011407 */
[----:B------:R-:W-:Y:S01]  /*0150*/  IMAD R18, R15, UR10, RZ ;  /* 0x0000000a0f127c24 */ /* 0x000fe2000f8e02ff */
[----:B------:R-:W-:Y:S01]  /*0160*/  USHF.R.S32.HI UR5, URZ, 0x1f, UR10 ;  /* 0x0000001fff057899 */ /* 0x000fe2000801140a */
[----:B------:R-:W-:Y:S01]  /*0170*/  LEA.HI R11, R11, R0, RZ, 0x3 ;  /* 0x000000000b0b7211 */ /* 0x000fe200078f18ff */
[----:B------:R-:W-:Y:S01]  /*0180*/  ULEA.HI UR4, UR4, UR7, URZ, 0x3 ;  /* 0x0000000704047291 */ /* 0x000fe2000f8f18ff */
[----:B------:R-:W-:Y:S01]  /*0190*/  IMAD.MOV.U32 R22, RZ, RZ, RZ ;  /* 0x000000ffff167224 */ /* 0x000fe200078e00ff */
[----:B------:R-:W1:Y:S01]  /*01a0*/  LDC R16, c[0x0][0x3b4] ;  /* 0x0000ed00ff107b82 */ /* 0x000e620000000800 */
[----:B------:R-:W-:Y:S01]  /*01b0*/  ULEA.HI UR5, UR5, UR10, URZ, 0x3 ;  /* 0x0000000a05057291 */ /* 0x000fe2000f8f18ff */
[----:B------:R-:W-:Y:S01]  /*01c0*/  IMAD.MOV.U32 R19, RZ, RZ, RZ ;  /* 0x000000ffff137224 */ /* 0x000fe200078e00ff */
[----:B------:R-:W-:Y:S01]  /*01d0*/  SHF.R.S32.HI R20, RZ, 0x3, R11 ;  /* 0x00000003ff147819 */ /* 0x000fe2000001140b */
[----:B------:R-:W2:Y:S04]  /*01e0*/  LDCU UR11, c[0x0][0x3b0] ;  /* 0x00007600ff0b77ac */ /* 0x000ea80008000800 */
[----:B------:R-:W3:Y:S01]  /*01f0*/  LDC.64 R6, c[0x0][0x390] ;  /* 0x0000e400ff067b82 */ /* 0x000ee20000000a00 */
[----:B------:R-:W4:Y:S01]  /*0200*/  LDCU UR6, c[0x0][0x3ac] ;  /* 0x00007580ff0677ac */ /* 0x000f220008000800 */
[----:B------:R-:W0:Y:S02]  /*0210*/  LDCU.64 UR12, c[0x0][0x388] ;  /* 0x00007100ff0c77ac */ /* 0x000e240008000a00 */
[----:B0-----:R-:W-:-:S04]  /*0220*/  IABS R14, R2 ;  /* 0x00000002000e7213 */ /* 0x001fc80000000000 */
[----:B------:R-:W0:Y:S01]  /*0230*/  LDC.64 R4, c[0x0][0x398] ;  /* 0x0000e600ff047b82 */ /* 0x000e220000000a00 */
[----:B------:R-:W-:Y:S01]  /*0240*/  USHF.R.S32.HI UR4, URZ, 0x3, UR4 ;  /* 0x00000003ff047899 */ /* 0x000fe20008011404 */
[----:B------:R-:W5:Y:S01]  /*0250*/  I2F.RP R2, R14 ;  /* 0x0000000e00027306 */ /* 0x000f620000209400 */
[----:B------:R-:W-:-:S07]  /*0260*/  USHF.R.S32.HI UR5, URZ, 0x3, UR5 ;  /* 0x00000003ff057899 */ /* 0x000fce0008011405 */
[----:B-----5:R-:W5:Y:S02]  /*0270*/  MUFU.RCP R2, R2 ;  /* 0x0000000200027308 */ /* 0x020f640000001000 */
[----:B-----5:R-:W-:Y:S02]  /*0280*/  VIADD R8, R2, 0xffffffe ;  /* 0x0ffffffe02087836 */ /* 0x020fe40000000000 */
[----:B------:R-:W0:Y:S04]  /*0290*/  LDC.64 R2, c[0x0][0x3a0] ;  /* 0x0000e800ff027b82 */ /* 0x000e280000000a00 */
[----:B------:R5:W2:Y:S02]  /*02a0*/  F2I.FTZ.U32.TRUNC.NTZ R9, R8 ;  /* 0x0000000800097305 */ /* 0x000aa4000021f000 */
[----:B-----5:R-:W-:-:S02]  /*02b0*/  IMAD.MOV.U32 R8, RZ, RZ, RZ ;  /* 0x000000ffff087224 */ /* 0x020fc400078e00ff */
[----:B--2---:R-:W-:-:S04]  /*02c0*/  IMAD.MOV R17, RZ, RZ, -R9 ;  /* 0x000000ffff117224 */ /* 0x004fc800078e0a09 */
[----:B------:R-:W-:-:S04]  /*02d0*/  IMAD R17, R17, R14, RZ ;  /* 0x0000000e11117224 */ /* 0x000fc800078e02ff */
[----:B------:R-:W-:Y:S01]  /*02e0*/  IMAD.HI.U32 R17, R9, R17, R8 ;  /* 0x0000001109117227 */ /* 0x000fe200078e0008 */
[----:B------:R-:W-:-:S04]  /*02f0*/  LOP3.LUT R9, R11, 0x3ffffff8, RZ, 0xc0, !PT ;  /* 0x3ffffff80b097812 */ /* 0x000fc800078ec0ff */
[----:B------:R-:W-:-:S05]  /*0300*/  IADD3 R9, PT, PT, R0, -R9, RZ ;  /* 0x8000000900097210 */ /* 0x000fca0007ffe0ff */
[----:B-1-34-:R-:W-:-:S07]  /*0310*/  IMAD.SHL.U32 R21, R9, 0x4, RZ ;  /* 0x0000000409157824 */ /* 0x01afce00078e00ff */
.L_x_17:
[----:B------:R-:W-:Y:S01]  /*0320*/  IMAD.SHL.U32 R23, R19, 0x8, RZ ;  /* 0x0000000813177824 */ /* 0x000fe200078e00ff */
[----:B------:R-:W-:Y:S01]  /*0330*/  IABS R12, R16 ;  /* 0x00000010000c7213 */ /* 0x000fe20000000000 */
[----:B------:R-:W-:-:S03]  /*0340*/  UMOV UR7, UR6 ;  /* 0x0000000600077c82 */ /* 0x000fc60008000000 */
[----:B------:R-:W-:-:S05]  /*0350*/  IABS R10, R23 ;  /* 0x00000017000a7213 */ /* 0x000fca0000000000 */
[----:B------:R-:W-:-:S05]  /*0360*/  IMAD.HI.U32 R8, R17, R10, RZ ;  /* 0x0000000a11087227 */ /* 0x000fca00078e00ff */
[----:B------:R-:W-:-:S05]  /*0370*/  IADD3 R9, PT, PT, -R8, RZ, RZ ;  /* 0x000000ff08097210 */ /* 0x000fca0007ffe1ff */
[----:B------:R-:W-:-:S05]  /*0380*/  IMAD R9, R12, R9, R10 ;  /* 0x000000090c097224 */ /* 0x000fca00078e020a */
[----:B------:R-:W-:-:S13]  /*0390*/  ISETP.GT.U32.AND P1, PT, R14, R9, PT ;  /* 0x000000090e00720c */ /* 0x000fda0003f24070 */
[----:B------:R-:W-:Y:S02]  /*03a0*/  @!P1 IMAD.IADD R9, R9, 0x1, -R12 ;  /* 0x0000000109099824 */ /* 0x000fe400078e0a0c */
[----:B------:R-:W-:Y:S01]  /*03b0*/  @!P1 VIADD R8, R8, 0x1 ;  /* 0x0000000108089836 */ /* 0x000fe20000000000 */
[----:B------:R-:W-:Y:S02]  /*03c0*/  ISETP.NE.AND P1, PT, R16, RZ, PT ;  /* 0x000000ff1000720c */ /* 0x000fe40003f25270 */
[----:B------:R-:W-:Y:S02]  /*03d0*/  ISETP.GE.U32.AND P0, PT, R9, R14, PT ;  /* 0x0000000e0900720c */ /* 0x000fe40003f06070 */
[----:B------:R-:W-:-:S04]  /*03e0*/  LOP3.LUT R9, R23, R16, RZ, 0x3c, !PT ;  /* 0x0000001017097212 */ /* 0x000fc800078e3cff */
[----:B------:R-:W-:-:S07]  /*03f0*/  ISETP.GE.AND P2, PT, R9, RZ, PT ;  /* 0x000000ff0900720c */ /* 0x000fce0003f46270 */
[----:B------:R-:W-:-:S05]  /*0400*/  @P0 VIADD R8, R8, 0x1 ;  /* 0x0000000108080836 */ /* 0x000fca0000000000 */
[----:B------:R-:W-:-:S05]  /*0410*/  MOV R25, R8 ;  /* 0x0000000800197202 */ /* 0x000fca0000000f00 */
[----:B------:R-:W-:Y:S01]  /*0420*/  @!P2 IMAD.MOV R25, RZ, RZ, -R25 ;  /* 0x000000ffff19a224 */ /* 0x000fe200078e0a19 */
[----:B------:R-:W-:-:S05]  /*0430*/  @!P1 LOP3.LUT R25, RZ, R16, RZ, 0x33, !PT ;  /* 0x00000010ff199212 */ /* 0x000fca00078e33ff */
[----:B------:R-:W-:-:S04]  /*0440*/  IMAD R9, R25, UR7, R0 ;  /* 0x0000000719097c24 */ /* 0x000fc8000f8e0200 */
[----:B0-----:R-:W-:-:S06]  /*0450*/  IMAD.WIDE R8, R9, 0x2, R4 ;  /* 0x0000000209087825 */ /* 0x001fcc00078e0204 */
[----:B------:R-:W2:Y:S01]  /*0460*/  LDG.E.U16.CONSTANT R8, desc[UR8][R8.64] ;  /* 0x0000000808087981 */ /* 0x000ea2000c1e9500 */
[C---:B------:R-:W-:Y:S01]  /*0470*/  IMAD R13, R19.reuse, UR7, R0 ;  /* 0x00000007130d7c24 */ /* 0x040fe2000f8e0200 */
[----:B------:R-:W-:Y:S01]  /*0480*/  BSSY.RECONVERGENT B0, `(.L_x_14) ;  /* 0x000001b000007945 */ /* 0x000fe20003800200 */
[----:B------:R-:W-:Y:S01]  /*0490*/  VIADD R19, R19, 0x1 ;  /* 0x0000000113137836 */ /* 0x000fe20000000000 */
[----:B------:R-:W-:Y:S01]  /*04a0*/  ISETP.GE.AND P1, PT, R23, UR11, PT ;  /* 0x0000000b17007c0c */ /* 0x000fe2000bf26270 */
[----:B------:R-:W-:-:S03]  /*04b0*/  IMAD.MOV.U32 R24, RZ, RZ, RZ ;  /* 0x000000ffff187224 */ /* 0x000fc600078e00ff */
[----:B------:R-:W-:Y:S02]  /*04c0*/  ISETP.NE.AND P2, PT, R19, UR5, PT ;  /* 0x0000000513007c0c */ /* 0x000fe4000bf45270 */
[----:B--2---:R-:W-:Y:S02]  /*04d0*/  SHF.R.U32.HI R10, RZ, 0xa, R8 ;  /* 0x0000000aff0a7819 */ /* 0x004fe40000011608 */
[----:B------:R-:W-:Y:S02]  /*04e0*/  PRMT R11, R8, 0x9910, RZ ;  /* 0x00009910080b7816 */ /* 0x000fe400000000ff */
[----:B------:R-:W-:Y:S02]  /*04f0*/  LOP3.LUT R10, R10, 0x1f, RZ, 0xc0, !PT ;  /* 0x0000001f0a0a7812 */ /* 0x000fe400078ec0ff */
[----:B------:R-:W-:Y:S01]  /*0500*/  ISETP.GE.AND P0, PT, R11, RZ, PT ;  /* 0x000000ff0b00720c */ /* 0x000fe20003f06270 */
[----:B------:R-:W-:Y:S01]  /*0510*/  IMAD R11, R25, UR4, R20 ;  /* 0x00000004190b7c24 */ /* 0x000fe2000f8e0214 */
[----:B------:R-:W-:-:S13]  /*0520*/  ISETP.NE.AND P3, PT, R10, 0x1f, PT ;  /* 0x0000001f0a00780c */ /* 0x000fda0003f65270 */
[----:B------:R-:W-:Y:S05]  /*0530*/  @!P3 BRA `(.L_x_15) ;  /* 0x00000000003cb947 */ /* 0x000fea0003800000 */
[----:B------:R-:W-:Y:S02]  /*0540*/  LOP3.LUT R12, R8, 0x3ff, RZ, 0xc0, !PT ;  /* 0x000003ff080c7812 */ /* 0x000fe400078ec0ff */
[----:B------:R-:W-:Y:S02]  /*0550*/  ISETP.NE.AND P3, PT, R10, RZ, PT ;  /* 0x000000ff0a00720c */ /* 0x000fe40003f65270 */
[----:B------:R-:W0:Y:S11]  /*0560*/  I2F.U16 R8, R12 ;  /* 0x0000000c00087306 */ /* 0x000e360000101000 */
[----:B------:R-:W-:-:S02]  /*0570*/  @P3 MOV R27, 0x3f800000 ;  /* 0x3f800000001b3802 */ /* 0x000fc40000000f00 */
[----:B------:R-:W-:Y:S01]  /*0580*/  @P3 LEA R25, R10, 0x38000000, 0x17 ;  /* 0x380000000a193811 */ /* 0x000fe200078eb8ff */
[C---:B0-----:R-:W-:Y:S02]  /*0590*/  @!P3 FMUL R9, R8.reuse, 0.0009765625 ;  /* 0x3a8000000809b820 */ /* 0x041fe40000400000 */
[----:B------:R-:W-:Y:S02]  /*05a0*/  @P3 FFMA R8, R8, 0.0009765625, R27 ;  /* 0x3a80000008083823 */ /* 0x000fe4000000001b */
[----:B------:R-:W-:Y:S02]  /*05b0*/  @!P3 FMUL R9, R9, 6.103515625e-05 ;  /* 0x388000000909b820 */ /* 0x000fe40000400000 */
[----:B------:R-:W-:Y:S02]  /*05c0*/  @P3 FMUL R8, R8, R25 ;  /* 0x0000001908083220 */ /* 0x000fe40000400000 */
[----:B------:R-:W-:Y:S02]  /*05d0*/  @!P3 FMUL R9, R9, 1 ;  /* 0x3f8000000909b820 */ /* 0x000fe40000400000 */
[----:B------:R-:W-:-:S02]  /*05e0*/  @P3 FMUL R8, R8, 1 ;  /* 0x3f80000008083820 */ /* 0x000fc40000400000 */
[----:B------:R-:W-:Y:S02]  /*05f0*/  @!P3 FMUL R9, R9, 1 ;  /* 0x3f8000000909b820 */ /* 0x000fe40000400000 */
[----:B------:R-:W-:Y:S02]  /*0600*/  @P3 FMUL R8, R8, 1 ;  /* 0x3f80000008083820 */ /* 0x000fe40000400000 */
[----:B------:R-:W-:Y:S02]  /*0610*/  @!P3 FMUL R24, R9, 1 ;  /* 0x3f8000000918b820 */ /* 0x000fe40000400000 */
[----:B------:R-:W-:-:S07]  /*0620*/  @P3 FMUL R24, R8, 1 ;  /* 0x3f80000008183820 */ /* 0x000fce0000400000 */
.L_x_15:
[----:B------:R-:W-:Y:S05]  /*0630*/  BSYNC.RECONVERGENT B0 ;  /* 0x0000000000007941 */ /* 0x000fea0003800200 */
.L_x_14:
[----:B------:R-:W-:Y:S01]  /*0640*/  IMAD.WIDE R8, R13, 0x4, R6 ;  /* 0x000000040d087825 */ /* 0x000fe200078e0206 */
[----:B------:R-:W-:-:S03]  /*0650*/  FSEL R24, -R24, R24, !P0 ;  /* 0x0000001818187208 */ /* 0x000fc60004000100 */
[----:B------:R-:W-:Y:S01]  /*0660*/  IMAD.WIDE R10, R11, 0x4, R2 ;  /* 0x000000040b0a7825 */ /* 0x000fe200078e0202 */
[----:B------:R-:W-:Y:S06]  /*0670*/  @P1 BRA `(.L_x_16) ;  /* 0x0000000400441947 */ /* 0x000fec0003800000 */
[----:B------:R-:W2:Y:S04]  /*0680*/  LDG.E.CONSTANT R10, desc[UR8][R10.64] ;  /* 0x000000080a0a7981 */ /* 0x000ea8000c1e9900 */
[----:B------:R-:W3:Y:S01]  /*0690*/  LDG.E.CONSTANT R8, desc[UR8][R8.64] ;  /* 0x0000000808087981 */ /* 0x000ee2000c1e9900 */
[----:B------:R-:W-:-:S04]  /*06a0*/  IADD3 R13, P0, PT, R18, R23, RZ ;  /* 0x00000017120d7210 */ /* 0x000fc80007f1e0ff */
[----:B------:R-:W-:Y:S02]  /*06b0*/  LEA.HI.X.SX32 R26, R18, RZ, 0x1, P0 ;  /* 0x000000ff121a7211 */ /* 0x000fe400000f0eff */
[----:B------:R-:W-:-:S04]  /*06c0*/  LEA R12, P0, R13, UR12, 0x2 ;  /* 0x0000000c0d0c7c11 */ /* 0x000fc8000f8010ff */
[----:B------:R-:W-:-:S05]  /*06d0*/  LEA.HI.X R13, R13, UR13, R26, 0x2, P0 ;  /* 0x0000000d0d0d7c11 */ /* 0x000fca00080f141a */
[----:B------:R-:W4:Y:S01]  /*06e0*/  LDG.E.CONSTANT R25, desc[UR8][R12.64] ;  /* 0x000000080c197981 */ /* 0x000f22000c1e9900 */
[----:B--2---:R-:W-:Y:S01]  /*06f0*/  SHF.R.S32.HI R27, RZ, R21, R10 ;  /* 0x00000015ff1b7219 */ /* 0x004fe2000001140a */
[----:B------:R-:W-:Y:S01]  /*0700*/  VIADD R10, R23, 0x1 ;  /* 0x00000001170a7836 */ /* 0x000fe20000000000 */
[----:B---3--:R-:W-:Y:S02]  /*0710*/  LOP3.LUT R26, R8, 0xf, RZ, 0xc0, !PT ;  /* 0x0000000f081a7812 */ /* 0x008fe400078ec0ff */
[----:B------:R-:W-:Y:S02]  /*0720*/  LOP3.LUT R27, R27, 0xfffffff0, RZ, 0xcf, !PT ;  /* 0xfffffff01b1b7812 */ /* 0x000fe400078ecfff */
[----:B------:R-:W-:-:S03]  /*0730*/  ISETP.GE.AND P0, PT, R10, UR11, PT ;  /* 0x0000000b0a007c0c */ /* 0x000fc6000bf06270 */
[----:B------:R-:W-:-:S05]  /*0740*/  IMAD.IADD R26, R27, 0x1, R26 ;  /* 0x000000011b1a7824 */ /* 0x000fca00078e021a */
[----:B------:R-:W-:-:S05]  /*0750*/  I2FP.F32.S32 R9, R26 ;  /* 0x0000001a00097245 */ /* 0x000fca0000201400 */
[----:B------:R-:W-:-:S04]  /*0760*/  FMUL R9, R24, R9 ;  /* 0x0000000918097220 */ /* 0x000fc80000400000 */
[----:B----4-:R-:W-:Y:S01]  /*0770*/  FFMA R22, R9, R25, R22 ;  /* 0x0000001909167223 */ /* 0x010fe20000000016 */
[----:B------:R-:W-:Y:S06]  /*0780*/  @P0 BRA `(.L_x_16) ;  /* 0x0000000400000947 */ /* 0x000fec0003800000 */
[----:B------:R-:W2:Y:S01]  /*0790*/  LDG.E.CONSTANT R11, desc[UR8][R12.64+0x4] ;  /* 0x000004080c0b7981 */ /* 0x000ea2000c1e9900 */
[----:B------:R-:W-:Y:S02]  /*07a0*/  SHF.R.U32.HI R9, RZ, 0x4, R8 ;  /* 0x00000004ff097819 */ /* 0x000fe40000011608 */
[----:B------:R-:W-:Y:S02]  /*07b0*/  IADD3 R25, PT, PT, R23, 0x2, RZ ;  /* 0x0000000217197810 */ /* 0x000fe40007ffe0ff */
[----:B------:R-:W-:Y:S02]  /*07c0*/  LOP3.LUT R10, R9, 0xf, RZ, 0xc0, !PT ;  /* 0x0000000f090a7812 */ /* 0x000fe400078ec0ff */
[----:B------:R-:W-:-:S03]  /*07d0*/  ISETP.GE.AND P0, PT, R25, UR11, PT ;  /* 0x0000000b19007c0c */ /* 0x000fc6000bf06270 */
[----:B------:R-:W-:-:S05]  /*07e0*/  IMAD.IADD R10, R27, 0x1, R10 ;  /* 0x000000011b0a7824 */ /* 0x000fca00078e020a */
[----:B------:R-:W-:-:S05]  /*07f0*/  I2FP.F32.S32 R9, R10 ;  /* 0x0000000a00097245 */ /* 0x000fca0000201400 */
[----:B------:R-:W-:-:S04]  /*0800*/  FMUL R9, R24, R9 ;  /* 0x0000000918097220 */ /* 0x000fc80000400000 */
[----:B--2---:R-:W-:Y:S01]  /*0810*/  FFMA R22, R9, R11, R22 ;  /* 0x0000000b09167223 */ /* 0x004fe20000000016 */
[----:B------:R-:W-:Y:S06]  /*0820*/  @P0 BRA `(.L_x_16) ;  /* 0x0000000000d80947 */ /* 0x000fec0003800000 */
[----:B------:R-:W2:Y:S01]  /*0830*/  LDG.E.CONSTANT R11, desc[UR8][R12.64+0x8] ;  /* 0x000008080c0b7981 */ /* 0x000ea2000c1e9900 */
[----:B------:R-:W-:Y:S01]  /*0840*/  SHF.R.U32.HI R9, RZ, 0x8, R8 ;  /* 0x00000008ff097819 */ /* 0x000fe20000011608 */
[----:B------:R-:W-:-:S03]  /*0850*/  VIADD R25, R23, 0x3 ;  /* 0x0000000317197836 */ /* 0x000fc60000000000 */
        /* <DEDUP_REMOVED lines=37> */
[----:B------:R-:W-:Y:S01]  /*0ab0*/  VIADD R23, R23, 0x7 ;  /* 0x0000000717177836 */ /* 0x000fe20000000000 */
[----:B------:R-:W2:Y:S04]  /*0ac0*/  LDG.E.CONSTANT R9, desc[UR8][R12.64+0x18] ;  /* 0x000018080c097981 */ /* 0x000ea8000c1e9900 */
[----:B------:R-:W-:-:S13]  /*0ad0*/  ISETP.GE.AND P0, PT, R23, UR11, PT ;  /* 0x0000000b17007c0c */ /* 0x000fda000bf06270 */
[----:B------:R-:W3:Y:S01]  /*0ae0*/  @!P0 LDG.E.CONSTANT R25, desc[UR8][R12.64+0x1c] ;  /* 0x00001c080c198981 */ /* 0x000ee2000c1e9900 */
[----:B------:R-:W-:-:S04]  /*0af0*/  SHF.R.U32.HI R10, RZ, 0x18, R8 ;  /* 0x00000018ff0a7819 */ /* 0x000fc80000011608 */
[----:B------:R-:W-:-:S05]  /*0b00*/  LOP3.LUT R10, R10, 0xf, RZ, 0xc0, !PT ;  /* 0x0000000f0a0a7812 */ /* 0x000fca00078ec0ff */
[----:B------:R-:W-:Y:S01]  /*0b10*/  IMAD.IADD R10, R27, 0x1, R10 ;  /* 0x000000011b0a7824 */ /* 0x000fe200078e020a */
[----:B------:R-:W-:-:S04]  /*0b20*/  @!P0 LEA.HI R8, R8, R27, RZ, 0x4 ;  /* 0x0000001b08088211 */ /* 0x000fc800078f20ff */
[----:B------:R-:W-:Y:S02]  /*0b30*/  I2FP.F32.S32 R11, R10 ;  /* 0x0000000a000b7245 */ /* 0x000fe40000201400 */
[----:B------:R-:W-:-:S03]  /*0b40*/  @!P0 I2FP.F32.S32 R23, R8 ;  /* 0x0000000800178245 */ /* 0x000fc60000201400 */
[C---:B------:R-:W-:Y:S02]  /*0b50*/  FMUL R11, R24.reuse, R11 ;  /* 0x0000000b180b7220 */ /* 0x040fe40000400000 */
[----:B------:R-:W-:Y:S02]  /*0b60*/  @!P0 FMUL R23, R24, R23 ;  /* 0x0000001718178220 */ /* 0x000fe40000400000 */
[----:B--2---:R-:W-:-:S04]  /*0b70*/  FFMA R22, R11, R9, R22 ;  /* 0x000000090b167223 */ /* 0x004fc80000000016 */
[----:B---3--:R-:W-:-:S07]  /*0b80*/  @!P0 FFMA R22, R23, R25, R22 ;  /* 0x0000001917168223 */ /* 0x008fce0000000016 */
.L_x_16:
[----:B------:R-:W-:Y:S05]  /*0b90*/  @P2 BRA `(.L_x_17) ;  /* 0xfffffff400e02947 */ /* 0x000fea000383ffff */
.L_x_13:
[----:B------:R-:W0:Y:S01]  /*0ba0*/  LDC.64 R2, c[0x0][0x380] ;  /* 0x0000e000ff027b82 */ /* 0x000e220000000a00 */
[----:B------:R-:W-:-:S04]  /*0bb0*/  IMAD R15, R15, UR7, R0 ;  /* 0x000000070f0f7c24 */ /* 0x000fc8000f8e0200 */
[----:B0-----:R-:W-:-:S05]  /*0bc0*/  IMAD.WIDE R2, R15, 0x4, R2 ;  /* 0x000000040f027825 */ /* 0x001fca00078e0202 */
[----:B------:R-:W-:Y:S01]  /*0bd0*/  STG.E desc[UR8][R2.64], R22 ;  /* 0x0000001602007986 */ /* 0x000fe2000c101908 */
[----:B------:R-:W-:Y:S05]  /*0be0*/  EXIT ;  /* 0x000000000000794d */ /* 0x000fea0003800000 */
.L_x_18:
        /* <DEDUP_REMOVED lines=9> */
.L_x_20:


//--------------------- .nv.shared.gemv_gptq_q8_dp4a --------------------------
	.section	.nv.shared.gemv_gptq_q8_dp4a,"aw",@nobits
	.sectionflags	@""
	.align	16
	.zero		1024


//--------------------- .nv.shared.reserved.0     --------------------------
	.section	.nv.shared.reserved.0,"aw",@nobits
	.weak		__nv_reservedSMEM_offset_0_alias
	.size		__nv_reservedSMEM_offset_0_alias, 0, 64
	.other		__nv_reservedSMEM_offset_0_alias,@"STO_CUDA_RESERVED_SHARED STV_DEFAULT"
__nv_reservedSMEM_offset_0_alias:
	.zero		0
	.zero		64


//--------------------- .nv.shared.matmul_gptq_f32 --------------------------
	.section	.nv.shared.matmul_gptq_f32,"aw",@nobits
	.sectionflags	@""
	.align	16
	.zero		1024


//--------------------- .nv.constant0.gemv_gptq_q8_dp4a --------------------------
	.section	.nv.constant0.gemv_gptq_q8_dp4a,"a",@progbits
	.sectionflags	@""
	.align	4
.nv.constant0.gemv_gptq_q8_dp4a:
	.zero		964


//--------------------- .nv.constant0.matmul_gptq_f32 --------------------------
	.section	.nv.constant0.matmul_gptq_f32,"a",@progbits
	.sectionflags	@""
	.align	4
.nv.constant0.matmul_gptq_f32:
	.zero		952


//--------------------- SYMBOLS --------------------------

	.type		.nv.reservedSmem.offset0,@object
	.size		.nv.reservedSmem.offset0,0x4
	.type		.nv.reservedSmem.cap,@object
	.size		.nv.reservedSmem.cap,0x4
